//
// Generated by NVIDIA NVVM Compiler
//
// Compiler Build ID: CL-36424714
// Cuda compilation tools, release 13.0, V13.0.88
// Based on NVVM 20.0.0
//

.version 9.0
.target sm_100
.address_size 64

	// .globl	_Z18setup_kernel_seedsP17curandStateXORWOWm
.global .align 4 .b8 precalc_xorwow_matrix[102400];
.global .align 4 .b8 precalc_xorwow_offset_matrix[102400];
.global .align 4 .b8 mrg32k3aM1[2304];
.global .align 4 .b8 mrg32k3aM2[2304];
.global .align 4 .b8 mrg32k3aM1SubSeq[2016];
.global .align 4 .b8 mrg32k3aM2SubSeq[2016];
.global .align 4 .b8 mrg32k3aM1Seq[2304];
.global .align 4 .b8 mrg32k3aM2Seq[2304];
.const .align 8 .b8 __cr_lgamma_table[72];
// _ZZ17kernel_simulationffffiPiPfP17curandStateXORWOWE1R has been demoted
// _ZZ17kernel_simulationffffiPiPfP17curandStateXORWOWE1B has been demoted
// _ZZ17kernel_simulationffffiPiPfP17curandStateXORWOWE1T has been demoted
.global .align 4 .b8 __cudart_i2opi_f[24] = {65, 144, 67, 60, 153, 149, 98, 219, 192, 221, 52, 245, 209, 87, 39, 252, 41, 21, 68, 78, 110, 131, 249, 162};

.visible .entry _Z18setup_kernel_seedsP17curandStateXORWOWm(
	.param .u64 .ptr .align 1 _Z18setup_kernel_seedsP17curandStateXORWOWm_param_0,
	.param .u64 _Z18setup_kernel_seedsP17curandStateXORWOWm_param_1
)
{
	.reg .pred 	%p<24>;
	.reg .b32 	%r<413>;
	.reg .b64 	%rd<19>;

	ld.param.u64 	%rd8, [_Z18setup_kernel_seedsP17curandStateXORWOWm_param_0];
	ld.param.u64 	%rd9, [_Z18setup_kernel_seedsP17curandStateXORWOWm_param_1];
	cvta.to.global.u64 	%rd10, %rd8;
	mov.u32 	%r182, %ntid.x;
	mov.u32 	%r183, %ctaid.x;
	mov.u32 	%r184, %tid.x;
	mad.lo.s32 	%r185, %r182, %r183, %r184;
	cvt.s64.s32 	%rd18, %r185;
	mul.wide.s32 	%rd11, %r185, 48;
	add.s64 	%rd2, %rd10, %rd11;
	cvt.u32.u64 	%r186, %rd9;
	xor.b32  	%r187, %r186, -1429050551;
	mul.lo.s32 	%r188, %r187, 1099087573;
	{ .reg .b32 tmp; mov.b64 {tmp, %r189}, %rd9; }
	xor.b32  	%r190, %r189, -136515619;
	mul.lo.s32 	%r191, %r190, -1703105765;
	add.s32 	%r192, %r188, %r191;
	add.s32 	%r193, %r192, 6615241;
	add.s32 	%r194, %r188, 123456789;
	st.global.v2.u32 	[%rd2], {%r193, %r194};
	xor.b32  	%r195, %r188, 362436069;
	add.s32 	%r196, %r191, 521288629;
	st.global.v2.u32 	[%rd2+8], {%r195, %r196};
	xor.b32  	%r197, %r191, 88675123;
	add.s32 	%r198, %r188, 5783321;
	st.global.v2.u32 	[%rd2+16], {%r197, %r198};
	setp.eq.s32 	%p1, %r185, 0;
	@%p1 bra 	$L__BB0_42;
	mov.b32 	%r319, 0;
$L__BB0_2:
	and.b64  	%rd4, %rd18, 3;
	setp.eq.s64 	%p2, %rd4, 0;
	@%p2 bra 	$L__BB0_41;
	mul.wide.u32 	%rd12, %r319, 3200;
	mov.u64 	%rd13, precalc_xorwow_matrix;
	add.s64 	%rd5, %rd13, %rd12;
	cvt.u32.u64 	%r2, %rd4;
	mov.b32 	%r320, 0;
$L__BB0_4:
	mov.b32 	%r333, 0;
	mov.u32 	%r334, %r333;
	mov.u32 	%r335, %r333;
	mov.u32 	%r336, %r333;
	mov.u32 	%r337, %r333;
	mov.u32 	%r326, %r333;
$L__BB0_5:
	mul.wide.u32 	%rd14, %r326, 4;
	add.s64 	%rd15, %rd2, %rd14;
	ld.global.u32 	%r10, [%rd15+4];
	shl.b32 	%r11, %r326, 5;
	mov.b32 	%r332, 0;
$L__BB0_6:
	.pragma "nounroll";
	shr.u32 	%r203, %r10, %r332;
	and.b32  	%r204, %r203, 1;
	setp.eq.b32 	%p3, %r204, 1;
	not.pred 	%p4, %p3;
	add.s32 	%r205, %r11, %r332;
	mul.lo.s32 	%r206, %r205, 5;
	mul.wide.u32 	%rd16, %r206, 4;
	add.s64 	%rd6, %rd5, %rd16;
	@%p4 bra 	$L__BB0_8;
	ld.global.u32 	%r207, [%rd6];
	xor.b32  	%r337, %r337, %r207;
	ld.global.u32 	%r208, [%rd6+4];
	xor.b32  	%r336, %r336, %r208;
	ld.global.u32 	%r209, [%rd6+8];
	xor.b32  	%r335, %r335, %r209;
	ld.global.u32 	%r210, [%rd6+12];
	xor.b32  	%r334, %r334, %r210;
	ld.global.u32 	%r211, [%rd6+16];
	xor.b32  	%r333, %r333, %r211;
$L__BB0_8:
	and.b32  	%r213, %r203, 2;
	setp.eq.s32 	%p5, %r213, 0;
	@%p5 bra 	$L__BB0_10;
	ld.global.u32 	%r214, [%rd6+20];
	xor.b32  	%r337, %r337, %r214;
	ld.global.u32 	%r215, [%rd6+24];
	xor.b32  	%r336, %r336, %r215;
	ld.global.u32 	%r216, [%rd6+28];
	xor.b32  	%r335, %r335, %r216;
	ld.global.u32 	%r217, [%rd6+32];
	xor.b32  	%r334, %r334, %r217;
	ld.global.u32 	%r218, [%rd6+36];
	xor.b32  	%r333, %r333, %r218;
$L__BB0_10:
	and.b32  	%r220, %r203, 4;
	setp.eq.s32 	%p6, %r220, 0;
	@%p6 bra 	$L__BB0_12;
	ld.global.u32 	%r221, [%rd6+40];
	xor.b32  	%r337, %r337, %r221;
	ld.global.u32 	%r222, [%rd6+44];
	xor.b32  	%r336, %r336, %r222;
	ld.global.u32 	%r223, [%rd6+48];
	xor.b32  	%r335, %r335, %r223;
	ld.global.u32 	%r224, [%rd6+52];
	xor.b32  	%r334, %r334, %r224;
	ld.global.u32 	%r225, [%rd6+56];
	xor.b32  	%r333, %r333, %r225;
$L__BB0_12:
	and.b32  	%r227, %r203, 8;
	setp.eq.s32 	%p7, %r227, 0;
	@%p7 bra 	$L__BB0_14;
	ld.global.u32 	%r228, [%rd6+60];
	xor.b32  	%r337, %r337, %r228;
	ld.global.u32 	%r229, [%rd6+64];
	xor.b32  	%r336, %r336, %r229;
	ld.global.u32 	%r230, [%rd6+68];
	xor.b32  	%r335, %r335, %r230;
	ld.global.u32 	%r231, [%rd6+72];
	xor.b32  	%r334, %r334, %r231;
	ld.global.u32 	%r232, [%rd6+76];
	xor.b32  	%r333, %r333, %r232;
$L__BB0_14:
	and.b32  	%r234, %r203, 16;
	setp.eq.s32 	%p8, %r234, 0;
	@%p8 bra 	$L__BB0_16;
	ld.global.u32 	%r235, [%rd6+80];
	xor.b32  	%r337, %r337, %r235;
	ld.global.u32 	%r236, [%rd6+84];
	xor.b32  	%r336, %r336, %r236;
	ld.global.u32 	%r237, [%rd6+88];
	xor.b32  	%r335, %r335, %r237;
	ld.global.u32 	%r238, [%rd6+92];
	xor.b32  	%r334, %r334, %r238;
	ld.global.u32 	%r239, [%rd6+96];
	xor.b32  	%r333, %r333, %r239;
$L__BB0_16:
	and.b32  	%r241, %r203, 32;
	setp.eq.s32 	%p9, %r241, 0;
	@%p9 bra 	$L__BB0_18;
	ld.global.u32 	%r242, [%rd6+100];
	xor.b32  	%r337, %r337, %r242;
	ld.global.u32 	%r243, [%rd6+104];
	xor.b32  	%r336, %r336, %r243;
	ld.global.u32 	%r244, [%rd6+108];
	xor.b32  	%r335, %r335, %r244;
	ld.global.u32 	%r245, [%rd6+112];
	xor.b32  	%r334, %r334, %r245;
	ld.global.u32 	%r246, [%rd6+116];
	xor.b32  	%r333, %r333, %r246;
$L__BB0_18:
	and.b32  	%r248, %r203, 64;
	setp.eq.s32 	%p10, %r248, 0;
	@%p10 bra 	$L__BB0_20;
	ld.global.u32 	%r249, [%rd6+120];
	xor.b32  	%r337, %r337, %r249;
	ld.global.u32 	%r250, [%rd6+124];
	xor.b32  	%r336, %r336, %r250;
	ld.global.u32 	%r251, [%rd6+128];
	xor.b32  	%r335, %r335, %r251;
	ld.global.u32 	%r252, [%rd6+132];
	xor.b32  	%r334, %r334, %r252;
	ld.global.u32 	%r253, [%rd6+136];
	xor.b32  	%r333, %r333, %r253;
$L__BB0_20:
	and.b32  	%r255, %r203, 128;
	setp.eq.s32 	%p11, %r255, 0;
	@%p11 bra 	$L__BB0_22;
	ld.global.u32 	%r256, [%rd6+140];
	xor.b32  	%r337, %r337, %r256;
	ld.global.u32 	%r257, [%rd6+144];
	xor.b32  	%r336, %r336, %r257;
	ld.global.u32 	%r258, [%rd6+148];
	xor.b32  	%r335, %r335, %r258;
	ld.global.u32 	%r259, [%rd6+152];
	xor.b32  	%r334, %r334, %r259;
	ld.global.u32 	%r260, [%rd6+156];
	xor.b32  	%r333, %r333, %r260;
$L__BB0_22:
	and.b32  	%r262, %r203, 256;
	setp.eq.s32 	%p12, %r262, 0;
	@%p12 bra 	$L__BB0_24;
	ld.global.u32 	%r263, [%rd6+160];
	xor.b32  	%r337, %r337, %r263;
	ld.global.u32 	%r264, [%rd6+164];
	xor.b32  	%r336, %r336, %r264;
	ld.global.u32 	%r265, [%rd6+168];
	xor.b32  	%r335, %r335, %r265;
	ld.global.u32 	%r266, [%rd6+172];
	xor.b32  	%r334, %r334, %r266;
	ld.global.u32 	%r267, [%rd6+176];
	xor.b32  	%r333, %r333, %r267;
$L__BB0_24:
	and.b32  	%r269, %r203, 512;
	setp.eq.s32 	%p13, %r269, 0;
	@%p13 bra 	$L__BB0_26;
	ld.global.u32 	%r270, [%rd6+180];
	xor.b32  	%r337, %r337, %r270;
	ld.global.u32 	%r271, [%rd6+184];
	xor.b32  	%r336, %r336, %r271;
	ld.global.u32 	%r272, [%rd6+188];
	xor.b32  	%r335, %r335, %r272;
	ld.global.u32 	%r273, [%rd6+192];
	xor.b32  	%r334, %r334, %r273;
	ld.global.u32 	%r274, [%rd6+196];
	xor.b32  	%r333, %r333, %r274;
$L__BB0_26:
	and.b32  	%r276, %r203, 1024;
	setp.eq.s32 	%p14, %r276, 0;
	@%p14 bra 	$L__BB0_28;
	ld.global.u32 	%r277, [%rd6+200];
	xor.b32  	%r337, %r337, %r277;
	ld.global.u32 	%r278, [%rd6+204];
	xor.b32  	%r336, %r336, %r278;
	ld.global.u32 	%r279, [%rd6+208];
	xor.b32  	%r335, %r335, %r279;
	ld.global.u32 	%r280, [%rd6+212];
	xor.b32  	%r334, %r334, %r280;
	ld.global.u32 	%r281, [%rd6+216];
	xor.b32  	%r333, %r333, %r281;
$L__BB0_28:
	and.b32  	%r283, %r203, 2048;
	setp.eq.s32 	%p15, %r283, 0;
	@%p15 bra 	$L__BB0_30;
	ld.global.u32 	%r284, [%rd6+220];
	xor.b32  	%r337, %r337, %r284;
	ld.global.u32 	%r285, [%rd6+224];
	xor.b32  	%r336, %r336, %r285;
	ld.global.u32 	%r286, [%rd6+228];
	xor.b32  	%r335, %r335, %r286;
	ld.global.u32 	%r287, [%rd6+232];
	xor.b32  	%r334, %r334, %r287;
	ld.global.u32 	%r288, [%rd6+236];
	xor.b32  	%r333, %r333, %r288;
$L__BB0_30:
	and.b32  	%r290, %r203, 4096;
	setp.eq.s32 	%p16, %r290, 0;
	@%p16 bra 	$L__BB0_32;
	ld.global.u32 	%r291, [%rd6+240];
	xor.b32  	%r337, %r337, %r291;
	ld.global.u32 	%r292, [%rd6+244];
	xor.b32  	%r336, %r336, %r292;
	ld.global.u32 	%r293, [%rd6+248];
	xor.b32  	%r335, %r335, %r293;
	ld.global.u32 	%r294, [%rd6+252];
	xor.b32  	%r334, %r334, %r294;
	ld.global.u32 	%r295, [%rd6+256];
	xor.b32  	%r333, %r333, %r295;
$L__BB0_32:
	and.b32  	%r297, %r203, 8192;
	setp.eq.s32 	%p17, %r297, 0;
	@%p17 bra 	$L__BB0_34;
	ld.global.u32 	%r298, [%rd6+260];
	xor.b32  	%r337, %r337, %r298;
	ld.global.u32 	%r299, [%rd6+264];
	xor.b32  	%r336, %r336, %r299;
	ld.global.u32 	%r300, [%rd6+268];
	xor.b32  	%r335, %r335, %r300;
	ld.global.u32 	%r301, [%rd6+272];
	xor.b32  	%r334, %r334, %r301;
	ld.global.u32 	%r302, [%rd6+276];
	xor.b32  	%r333, %r333, %r302;
$L__BB0_34:
	and.b32  	%r304, %r203, 16384;
	setp.eq.s32 	%p18, %r304, 0;
	@%p18 bra 	$L__BB0_36;
	ld.global.u32 	%r305, [%rd6+280];
	xor.b32  	%r337, %r337, %r305;
	ld.global.u32 	%r306, [%rd6+284];
	xor.b32  	%r336, %r336, %r306;
	ld.global.u32 	%r307, [%rd6+288];
	xor.b32  	%r335, %r335, %r307;
	ld.global.u32 	%r308, [%rd6+292];
	xor.b32  	%r334, %r334, %r308;
	ld.global.u32 	%r309, [%rd6+296];
	xor.b32  	%r333, %r333, %r309;
$L__BB0_36:
	and.b32  	%r311, %r203, 32768;
	setp.eq.s32 	%p19, %r311, 0;
	@%p19 bra 	$L__BB0_38;
	ld.global.u32 	%r312, [%rd6+300];
	xor.b32  	%r337, %r337, %r312;
	ld.global.u32 	%r313, [%rd6+304];
	xor.b32  	%r336, %r336, %r313;
	ld.global.u32 	%r314, [%rd6+308];
	xor.b32  	%r335, %r335, %r314;
	ld.global.u32 	%r315, [%rd6+312];
	xor.b32  	%r334, %r334, %r315;
	ld.global.u32 	%r316, [%rd6+316];
	xor.b32  	%r333, %r333, %r316;
$L__BB0_38:
	add.s32 	%r332, %r332, 16;
	setp.ne.s32 	%p20, %r332, 32;
	@%p20 bra 	$L__BB0_6;
	mad.lo.s32 	%r317, %r326, -31, %r11;
	add.s32 	%r326, %r317, 1;
	setp.ne.s32 	%p21, %r326, 5;
	@%p21 bra 	$L__BB0_5;
	st.global.u32 	[%rd2+4], %r337;
	st.global.u32 	[%rd2+8], %r336;
	st.global.u32 	[%rd2+12], %r335;
	st.global.u32 	[%rd2+16], %r334;
	st.global.u32 	[%rd2+20], %r333;
	add.s32 	%r320, %r320, 1;
	setp.lt.u32 	%p22, %r320, %r2;
	@%p22 bra 	$L__BB0_4;
$L__BB0_41:
	shr.u64 	%rd7, %rd18, 2;
	add.s32 	%r319, %r319, 1;
	setp.gt.u64 	%p23, %rd18, 3;
	mov.u64 	%rd18, %rd7;
	@%p23 bra 	$L__BB0_2;
$L__BB0_42:
	mov.b32 	%r318, 0;
	st.global.v2.u32 	[%rd2+24], {%r318, %r318};
	st.global.u32 	[%rd2+32], %r318;
	mov.b64 	%rd17, 0;
	st.global.u64 	[%rd2+40], %rd17;
	ret;

}
	// .globl	_Z17kernel_simulationffffiPiPfP17curandStateXORWOW
.visible .entry _Z17kernel_simulationffffiPiPfP17curandStateXORWOW(
	.param .f32 _Z17kernel_simulationffffiPiPfP17curandStateXORWOW_param_0,
	.param .f32 _Z17kernel_simulationffffiPiPfP17curandStateXORWOW_param_1,
	.param .f32 _Z17kernel_simulationffffiPiPfP17curandStateXORWOW_param_2,
	.param .f32 _Z17kernel_simulationffffiPiPfP17curandStateXORWOW_param_3,
	.param .u32 _Z17kernel_simulationffffiPiPfP17curandStateXORWOW_param_4,
	.param .u64 .ptr .align 1 _Z17kernel_simulationffffiPiPfP17curandStateXORWOW_param_5,
	.param .u64 .ptr .align 1 _Z17kernel_simulationffffiPiPfP17curandStateXORWOW_param_6,
	.param .u64 .ptr .align 1 _Z17kernel_simulationffffiPiPfP17curandStateXORWOW_param_7
)
{
	.local .align 4 .b8 	__local_depot1[28];
	.reg .b64 	%SP;
	.reg .b64 	%SPL;
	.reg .pred 	%p<21>;
	.reg .b32 	%r<169>;
	.reg .b32 	%f<73>;
	.reg .b64 	%rd<35>;
	.reg .b64 	%fd<9>;
	// demoted variable
	.shared .align 4 .b8 _ZZ17kernel_simulationffffiPiPfP17curandStateXORWOWE1R[1024];
	// demoted variable
	.shared .align 4 .b8 _ZZ17kernel_simulationffffiPiPfP17curandStateXORWOWE1B[1024];
	// demoted variable
	.shared .align 4 .b8 _ZZ17kernel_simulationffffiPiPfP17curandStateXORWOWE1T[1024];
	mov.u64 	%SPL, __local_depot1;
	ld.param.f32 	%f17, [_Z17kernel_simulationffffiPiPfP17curandStateXORWOW_param_0];
	ld.param.f32 	%f18, [_Z17kernel_simulationffffiPiPfP17curandStateXORWOW_param_1];
	ld.param.u32 	%r67, [_Z17kernel_simulationffffiPiPfP17curandStateXORWOW_param_4];
	ld.param.u64 	%rd12, [_Z17kernel_simulationffffiPiPfP17curandStateXORWOW_param_7];
	add.u64 	%rd1, %SPL, 0;
	mov.u32 	%r168, %ntid.x;
	mov.u32 	%r68, %ctaid.x;
	mov.u32 	%r2, %tid.x;
	mad.lo.s32 	%r154, %r168, %r68, %r2;
	shl.b32 	%r69, %r2, 2;
	mov.u32 	%r70, _ZZ17kernel_simulationffffiPiPfP17curandStateXORWOWE1R;
	add.s32 	%r71, %r70, %r69;
	mov.b32 	%r72, 0;
	st.shared.u32 	[%r71], %r72;
	mov.u32 	%r73, _ZZ17kernel_simulationffffiPiPfP17curandStateXORWOWE1B;
	add.s32 	%r4, %r73, %r69;
	st.shared.u32 	[%r4], %r72;
	mov.u32 	%r74, _ZZ17kernel_simulationffffiPiPfP17curandStateXORWOWE1T;
	add.s32 	%r5, %r74, %r69;
	st.shared.u32 	[%r5], %r72;
	setp.ge.s32 	%p1, %r154, %r67;
	@%p1 bra 	$L__BB1_18;
	cvta.to.global.u64 	%rd14, %rd12;
	mul.wide.s32 	%rd15, %r154, 48;
	add.s64 	%rd2, %rd14, %rd15;
	rcp.rn.f32 	%f1, %f17;
	div.rn.f32 	%f2, %f18, %f17;
	mov.b32 	%r165, 0;
	mov.u64 	%rd16, __cudart_i2opi_f;
	mov.u32 	%r166, %r165;
	mov.u32 	%r167, %r165;
$L__BB1_2:
	ld.global.v2.u32 	{%r20, %r159}, [%rd2];
	ld.global.v2.u32 	{%r22, %r23}, [%rd2+8];
	ld.global.v2.u32 	{%r157, %r158}, [%rd2+16];
	ld.global.v2.u32 	{%r10, %r11}, [%rd2+24];
	ld.global.f32 	%f3, [%rd2+32];
	ld.global.f64 	%fd1, [%rd2+40];
	mov.f32 	%f70, 0f00000000;
	mov.f32 	%f14, %f70;
$L__BB1_3:
	mov.u32 	%r25, %r158;
	mov.u32 	%r24, %r157;
	shr.u32 	%r76, %r159, 2;
	xor.b32  	%r77, %r76, %r159;
	shl.b32 	%r78, %r25, 4;
	shl.b32 	%r79, %r77, 1;
	xor.b32  	%r80, %r78, %r79;
	xor.b32  	%r81, %r80, %r25;
	xor.b32  	%r33, %r81, %r77;
	add.s32 	%r34, %r20, 362437;
	add.s32 	%r82, %r33, %r34;
	cvt.rn.f32.u32 	%f21, %r82;
	fma.rn.f32 	%f22, %f21, 0f2F800000, 0f2F000000;
	setp.lt.f32 	%p2, %f22, 0f00800000;
	mul.f32 	%f23, %f22, 0f4B000000;
	selp.f32 	%f24, %f23, %f22, %p2;
	selp.f32 	%f25, 0fC1B80000, 0f00000000, %p2;
	mov.b32 	%r83, %f24;
	add.s32 	%r84, %r83, -1059760811;
	and.b32  	%r85, %r84, -8388608;
	sub.s32 	%r86, %r83, %r85;
	mov.b32 	%f26, %r86;
	cvt.rn.f32.s32 	%f27, %r85;
	fma.rn.f32 	%f28, %f27, 0f34000000, %f25;
	add.f32 	%f29, %f26, 0fBF800000;
	fma.rn.f32 	%f30, %f29, 0fBE055027, 0f3E1039F6;
	fma.rn.f32 	%f31, %f30, %f29, 0fBDF8CDCC;
	fma.rn.f32 	%f32, %f31, %f29, 0f3E0F2955;
	fma.rn.f32 	%f33, %f32, %f29, 0fBE2AD8B9;
	fma.rn.f32 	%f34, %f33, %f29, 0f3E4CED0B;
	fma.rn.f32 	%f35, %f34, %f29, 0fBE7FFF22;
	fma.rn.f32 	%f36, %f35, %f29, 0f3EAAAA78;
	fma.rn.f32 	%f37, %f36, %f29, 0fBF000000;
	mul.f32 	%f38, %f29, %f37;
	fma.rn.f32 	%f39, %f38, %f29, %f29;
	fma.rn.f32 	%f40, %f28, 0f3F317218, %f39;
	setp.gt.u32 	%p3, %r83, 2139095039;
	fma.rn.f32 	%f41, %f24, 0f7F800000, 0f7F800000;
	selp.f32 	%f42, %f41, %f40, %p3;
	setp.eq.f32 	%p4, %f24, 0f00000000;
	selp.f32 	%f8, 0fFF800000, %f42, %p4;
	mul.f32 	%f43, %f70, 0f3F22F983;
	cvt.rni.s32.f32 	%r164, %f43;
	cvt.rn.f32.s32 	%f44, %r164;
	fma.rn.f32 	%f45, %f44, 0fBFC90FDA, %f70;
	fma.rn.f32 	%f46, %f44, 0fB3A22168, %f45;
	fma.rn.f32 	%f72, %f44, 0fA7C234C5, %f46;
	abs.f32 	%f10, %f70;
	setp.ltu.f32 	%p5, %f10, 0f47CE4780;
	@%p5 bra 	$L__BB1_11;
	setp.neu.f32 	%p6, %f10, 0f7F800000;
	@%p6 bra 	$L__BB1_6;
	mov.f32 	%f49, 0f00000000;
	mul.rn.f32 	%f72, %f70, %f49;
	mov.b32 	%r164, 0;
	bra.uni 	$L__BB1_11;
$L__BB1_6:
	mov.b32 	%r36, %f70;
	mov.b64 	%rd34, 0;
	mov.b32 	%r161, 0;
	mov.u64 	%rd32, %rd16;
	mov.u64 	%rd33, %rd1;
$L__BB1_7:
	.pragma "nounroll";
	ld.global.nc.u32 	%r88, [%rd32];
	shl.b32 	%r89, %r36, 8;
	or.b32  	%r90, %r89, -2147483648;
	mad.wide.u32 	%rd18, %r88, %r90, %rd34;
	shr.u64 	%rd34, %rd18, 32;
	st.local.u32 	[%rd33], %rd18;
	add.s32 	%r161, %r161, 1;
	add.s64 	%rd33, %rd33, 4;
	add.s64 	%rd32, %rd32, 4;
	setp.ne.s32 	%p7, %r161, 6;
	@%p7 bra 	$L__BB1_7;
	shr.u32 	%r91, %r36, 23;
	st.local.u32 	[%rd1+24], %rd34;
	and.b32  	%r39, %r91, 31;
	and.b32  	%r92, %r91, 224;
	add.s32 	%r93, %r92, -128;
	shr.u32 	%r94, %r93, 5;
	mul.wide.u32 	%rd19, %r94, 4;
	sub.s64 	%rd9, %rd1, %rd19;
	ld.local.u32 	%r162, [%rd9+24];
	ld.local.u32 	%r163, [%rd9+20];
	setp.eq.s32 	%p8, %r39, 0;
	@%p8 bra 	$L__BB1_10;
	shf.l.wrap.b32 	%r162, %r163, %r162, %r39;
	ld.local.u32 	%r95, [%rd9+16];
	shf.l.wrap.b32 	%r163, %r95, %r163, %r39;
$L__BB1_10:
	shr.u32 	%r96, %r162, 30;
	shf.l.wrap.b32 	%r97, %r163, %r162, 2;
	shl.b32 	%r98, %r163, 2;
	shr.u32 	%r99, %r97, 31;
	add.s32 	%r100, %r99, %r96;
	neg.s32 	%r101, %r100;
	setp.lt.s32 	%p9, %r36, 0;
	selp.b32 	%r164, %r101, %r100, %p9;
	xor.b32  	%r102, %r97, %r36;
	shr.s32 	%r103, %r97, 31;
	xor.b32  	%r104, %r103, %r97;
	xor.b32  	%r105, %r103, %r98;
	cvt.u64.u32 	%rd20, %r104;
	shl.b64 	%rd21, %rd20, 32;
	cvt.u64.u32 	%rd22, %r105;
	or.b64  	%rd23, %rd21, %rd22;
	cvt.rn.f64.s64 	%fd5, %rd23;
	mul.f64 	%fd6, %fd5, 0d3BF921FB54442D19;
	cvt.rn.f32.f64 	%f47, %fd6;
	neg.f32 	%f48, %f47;
	setp.lt.s32 	%p10, %r102, 0;
	selp.f32 	%f72, %f48, %f47, %p10;
$L__BB1_11:
	add.s32 	%r107, %r164, 1;
	mul.rn.f32 	%f50, %f72, %f72;
	and.b32  	%r108, %r164, 1;
	setp.eq.b32 	%p11, %r108, 1;
	selp.f32 	%f51, %f72, 0f3F800000, %p11;
	fma.rn.f32 	%f52, %f50, %f51, 0f00000000;
	fma.rn.f32 	%f53, %f50, 0f37CBAC00, 0fBAB607ED;
	selp.f32 	%f54, 0fB94D4153, %f53, %p11;
	selp.f32 	%f55, 0f3C0885E4, 0f3D2AAABB, %p11;
	fma.rn.f32 	%f56, %f54, %f50, %f55;
	selp.f32 	%f57, 0fBE2AAAA8, 0fBEFFFFFF, %p11;
	fma.rn.f32 	%f58, %f56, %f50, %f57;
	fma.rn.f32 	%f59, %f58, %f52, %f51;
	and.b32  	%r109, %r107, 2;
	setp.eq.s32 	%p12, %r109, 0;
	mov.f32 	%f60, 0f00000000;
	sub.f32 	%f61, %f60, %f59;
	selp.f32 	%f62, %f59, %f61, %p12;
	mul.f32 	%f63, %f1, %f8;
	mul.f32 	%f64, %f63, %f62;
	sub.f32 	%f14, %f14, %f64;
	setp.geu.f32 	%p13, %f14, 0f00000000;
	@%p13 bra 	$L__BB1_13;
	st.global.v2.u32 	[%rd2], {%r34, %r22};
	st.global.v2.u32 	[%rd2+8], {%r23, %r24};
	st.global.v2.u32 	[%rd2+16], {%r25, %r33};
	st.global.v2.u32 	[%rd2+24], {%r10, %r11};
	st.global.f32 	[%rd2+32], %f3;
	st.global.f64 	[%rd2+40], %fd1;
	add.s32 	%r165, %r165, 1;
	shl.b32 	%r125, %r2, 2;
	mov.u32 	%r126, _ZZ17kernel_simulationffffiPiPfP17curandStateXORWOWE1R;
	add.s32 	%r127, %r126, %r125;
	st.shared.u32 	[%r127], %r165;
	bra.uni 	$L__BB1_17;
$L__BB1_13:
	ld.param.f32 	%f69, [_Z17kernel_simulationffffiPiPfP17curandStateXORWOW_param_3];
	setp.ltu.f32 	%p14, %f14, %f69;
	@%p14 bra 	$L__BB1_15;
	st.global.v2.u32 	[%rd2], {%r34, %r22};
	st.global.v2.u32 	[%rd2+8], {%r23, %r24};
	st.global.v2.u32 	[%rd2+16], {%r25, %r33};
	st.global.v2.u32 	[%rd2+24], {%r10, %r11};
	st.global.f32 	[%rd2+32], %f3;
	st.global.f64 	[%rd2+40], %fd1;
	add.s32 	%r167, %r167, 1;
	st.shared.u32 	[%r5], %r167;
	bra.uni 	$L__BB1_17;
$L__BB1_15:
	shr.u32 	%r110, %r22, 2;
	xor.b32  	%r111, %r110, %r22;
	shl.b32 	%r112, %r33, 4;
	shl.b32 	%r113, %r111, 1;
	xor.b32  	%r114, %r112, %r113;
	xor.b32  	%r115, %r114, %r33;
	xor.b32  	%r157, %r115, %r111;
	add.s32 	%r51, %r20, 724874;
	add.s32 	%r116, %r157, %r51;
	cvt.rn.f32.u32 	%f65, %r116;
	fma.rn.f32 	%f66, %f65, 0f2F800000, 0f2F000000;
	setp.geu.f32 	%p15, %f66, %f2;
	@%p15 bra 	$L__BB1_26;
	ld.param.u64 	%rd31, [_Z17kernel_simulationffffiPiPfP17curandStateXORWOW_param_6];
	ld.param.u64 	%rd29, [_Z17kernel_simulationffffiPiPfP17curandStateXORWOW_param_5];
	st.global.v2.u32 	[%rd2], {%r51, %r23};
	st.global.v2.u32 	[%rd2+8], {%r24, %r25};
	st.global.v2.u32 	[%rd2+16], {%r33, %r157};
	st.global.v2.u32 	[%rd2+24], {%r10, %r11};
	st.global.f32 	[%rd2+32], %f3;
	st.global.f64 	[%rd2+40], %fd1;
	add.s32 	%r166, %r166, 1;
	st.shared.u32 	[%r4], %r166;
	cvta.to.global.u64 	%rd24, %rd29;
	atom.global.add.u32 	%r124, [%rd24+12], 1;
	cvta.to.global.u64 	%rd25, %rd31;
	mul.wide.s32 	%rd26, %r124, 4;
	add.s64 	%rd27, %rd25, %rd26;
	st.global.f32 	[%rd27], %f14;
$L__BB1_17:
	mov.u32 	%r128, %nctaid.x;
	mad.lo.s32 	%r154, %r128, %r168, %r154;
	setp.lt.s32 	%p16, %r154, %r67;
	@%p16 bra 	$L__BB1_2;
$L__BB1_18:
	bar.sync 	0;
	setp.lt.u32 	%p17, %r168, 2;
	@%p17 bra 	$L__BB1_23;
	shl.b32 	%r130, %r2, 2;
	mov.u32 	%r131, _ZZ17kernel_simulationffffiPiPfP17curandStateXORWOWE1R;
	add.s32 	%r132, %r131, %r130;
$L__BB1_20:
	shr.u32 	%r66, %r168, 1;
	setp.ge.u32 	%p18, %r2, %r66;
	@%p18 bra 	$L__BB1_22;
	shl.b32 	%r129, %r66, 2;
	add.s32 	%r133, %r132, %r129;
	ld.shared.u32 	%r134, [%r133];
	ld.shared.u32 	%r135, [%r132];
	add.s32 	%r136, %r135, %r134;
	st.shared.u32 	[%r132], %r136;
	add.s32 	%r137, %r4, %r129;
	ld.shared.u32 	%r138, [%r137];
	ld.shared.u32 	%r139, [%r4];
	add.s32 	%r140, %r139, %r138;
	st.shared.u32 	[%r4], %r140;
	add.s32 	%r141, %r5, %r129;
	ld.shared.u32 	%r142, [%r141];
	ld.shared.u32 	%r143, [%r5];
	add.s32 	%r144, %r143, %r142;
	st.shared.u32 	[%r5], %r144;
$L__BB1_22:
	bar.sync 	0;
	setp.gt.u32 	%p19, %r168, 3;
	mov.u32 	%r168, %r66;
	@%p19 bra 	$L__BB1_20;
$L__BB1_23:
	setp.ne.s32 	%p20, %r2, 0;
	@%p20 bra 	$L__BB1_25;
	ld.param.u64 	%rd30, [_Z17kernel_simulationffffiPiPfP17curandStateXORWOW_param_5];
	ld.shared.u32 	%r145, [_ZZ17kernel_simulationffffiPiPfP17curandStateXORWOWE1R];
	cvta.to.global.u64 	%rd28, %rd30;
	atom.global.add.u32 	%r146, [%rd28], %r145;
	ld.shared.u32 	%r147, [_ZZ17kernel_simulationffffiPiPfP17curandStateXORWOWE1B];
	atom.global.add.u32 	%r148, [%rd28+4], %r147;
	ld.shared.u32 	%r149, [_ZZ17kernel_simulationffffiPiPfP17curandStateXORWOWE1T];
	atom.global.add.u32 	%r150, [%rd28+8], %r149;
$L__BB1_25:
	ret;
$L__BB1_26:
	shr.u32 	%r117, %r23, 2;
	xor.b32  	%r118, %r117, %r23;
	shl.b32 	%r119, %r157, 4;
	shl.b32 	%r120, %r118, 1;
	xor.b32  	%r121, %r119, %r120;
	xor.b32  	%r122, %r121, %r157;
	xor.b32  	%r158, %r122, %r118;
	add.s32 	%r20, %r20, 1087311;
	add.s32 	%r123, %r158, %r20;
	cvt.rn.f32.u32 	%f67, %r123;
	fma.rn.f32 	%f68, %f67, 0f2F800000, 0f2F000000;
	cvt.f64.f32 	%fd7, %f68;
	mul.f64 	%fd8, %fd7, 0d400921FB54442D18;
	cvt.rn.f32.f64 	%f70, %fd8;
	mov.u32 	%r23, %r33;
	mov.u32 	%r159, %r24;
	mov.u32 	%r22, %r25;
	bra.uni 	$L__BB1_3;

}


// ===== COMPILED SASS (sm_100) =====

	.target	sm_100

	.elftype	@"ET_EXEC"


//--------------------- .note.nv.tkinfo           --------------------------
	.section	.note.nv.tkinfo,"",@"SHT_NOTE"
	.sectionflags	@"SHF_NOTE_NV_TKINFO"
	.tkinfo
        /*0018*/ 	.word	0x00000002
        /*0030*/ 	.string	""
        /*0030*/ 	.string	"ptxas"
        /*0030*/ 	.string	"Cuda compilation tools, release 13.0, V13.0.88"
        /*0030*/ 	.string	"Build cuda_13.0.r13.0/compiler.36424714_0"
        /*0030*/ 	.string	"-arch sm_100 -m 64 "



//--------------------- .note.nv.cuinfo           --------------------------
	.section	.note.nv.cuinfo,"",@"SHT_NOTE"
	.sectionflags	@"SHF_NOTE_NV_CUINFO"
        /*0018*/ 	.short	0x0002
        /*001a*/ 	.short	0x0064
        /*001c*/ 	.short	0x0082
	.zero		2


//--------------------- .nv.info                  --------------------------
	.section	.nv.info,"",@"SHT_CUDA_INFO"
	.align	4


	//----- nvinfo : EIATTR_REGCOUNT
	.align		4
        /*0000*/ 	.byte	0x04, 0x2f
        /*0002*/ 	.short	(.L_11 - .L_10)
	.align		4
.L_10:
        /*0004*/ 	.word	index@(_Z18setup_kernel_seedsP17curandStateXORWOWm)
        /*0008*/ 	.word	0x0000001f


	//----- nvinfo : EIATTR_FRAME_SIZE
	.align		4
.L_11:
        /*000c*/ 	.byte	0x04, 0x11
        /*000e*/ 	.short	(.L_13 - .L_12)
	.align		4
.L_12:
        /*0010*/ 	.word	index@(_Z18setup_kernel_seedsP17curandStateXORWOWm)
        /*0014*/ 	.word	0x00000000


	//----- nvinfo : EIATTR_REGCOUNT
	.align		4
.L_13:
        /*0018*/ 	.byte	0x04, 0x2f
        /*001a*/ 	.short	(.L_15 - .L_14)
	.align		4
.L_14:
        /*001c*/ 	.word	index@(_Z17kernel_simulationffffiPiPfP17curandStateXORWOW)
        /*0020*/ 	.word	0x00000030


	//----- nvinfo : EIATTR_FRAME_SIZE
	.align		4
.L_15:
        /*0024*/ 	.byte	0x04, 0x11
        /*0026*/ 	.short	(.L_17 - .L_16)
	.align		4
.L_16:
        /*0028*/ 	.word	index@($__internal_1_$__cuda_sm3x_div_rn_noftz_f32_slowpath)
        /*002c*/ 	.word	0x00000000


	//----- nvinfo : EIATTR_FRAME_SIZE
	.align		4
.L_17:
        /*0030*/ 	.byte	0x04, 0x11
        /*0032*/ 	.short	(.L_19 - .L_18)
	.align		4
.L_18:
        /*0034*/ 	.word	index@($__internal_0_$__cuda_sm20_rcp_rn_f32_slowpath)
        /*0038*/ 	.word	0x00000000


	//----- nvinfo : EIATTR_FRAME_SIZE
	.align		4
.L_19:
        /*003c*/ 	.byte	0x04, 0x11
        /*003e*/ 	.short	(.L_21 - .L_20)
	.align		4
.L_20:
        /*0040*/ 	.word	index@(_Z17kernel_simulationffffiPiPfP17curandStateXORWOW)
        /*0044*/ 	.word	0x00000000


	//----- nvinfo : EIATTR_MIN_STACK_SIZE
	.align		4
.L_21:
        /*0048*/ 	.byte	0x04, 0x12
        /*004a*/ 	.short	(.L_23 - .L_22)
	.align		4
.L_22:
        /*004c*/ 	.word	index@(_Z17kernel_simulationffffiPiPfP17curandStateXORWOW)
        /*0050*/ 	.word	0x00000000


	//----- nvinfo : EIATTR_MIN_STACK_SIZE
	.align		4
.L_23:
        /*0054*/ 	.byte	0x04, 0x12
        /*0056*/ 	.short	(.L_25 - .L_24)
	.align		4
.L_24:
        /*0058*/ 	.word	index@(_Z18setup_kernel_seedsP17curandStateXORWOWm)
        /*005c*/ 	.word	0x00000000
.L_25:


//--------------------- .nv.compat                --------------------------
	.section	.nv.compat,"",@"SHT_CUDA_COMPAT_INFO"
	.align	4
        /*0000*/ 	.byte	0x02, 0x09, 0x00, 0x00, 0x02, 0x02, 0x01, 0x00, 0x02, 0x05, 0x05, 0x00, 0x03, 0x07, 0x01, 0x01
        /*0010*/ 	.byte	0x02, 0x03, 0x00, 0x00, 0x02, 0x06, 0x01, 0x00, 0x04, 0x0b, 0x08, 0x00, 0x01, 0x00, 0x00, 0x00
        /*0020*/ 	.byte	0x00, 0x00, 0x00, 0x00


//--------------------- .nv.info._Z17kernel_simulationffffiPiPfP17curandStateXORWOW --------------------------
	.section	.nv.info._Z17kernel_simulationffffiPiPfP17curandStateXORWOW,"",@"SHT_CUDA_INFO"
	.sectionflags	@""
	.align	4


	//----- nvinfo : EIATTR_CUDA_API_VERSION
	.align		4
        /*0000*/ 	.byte	0x04, 0x37
        /*0002*/ 	.short	(.L_27 - .L_26)
.L_26:
        /*0004*/ 	.word	0x00000082


	//----- nvinfo : EIATTR_KPARAM_INFO
	.align		4
.L_27:
        /*0008*/ 	.byte	0x04, 0x17
        /*000a*/ 	.short	(.L_29 - .L_28)
.L_28:
        /*000c*/ 	.word	0x00000000
        /*0010*/ 	.short	0x0007
        /*0012*/ 	.short	0x0028
        /*0014*/ 	.byte	0x00, 0xf5, 0x21, 0x00


	//----- nvinfo : EIATTR_KPARAM_INFO
	.align		4
.L_29:
        /*0018*/ 	.byte	0x04, 0x17
        /*001a*/ 	.short	(.L_31 - .L_30)
.L_30:
        /*001c*/ 	.word	0x00000000
        /*0020*/ 	.short	0x0006
        /*0022*/ 	.short	0x0020
        /*0024*/ 	.byte	0x00, 0xf5, 0x21, 0x00


	//----- nvinfo : EIATTR_KPARAM_INFO
	.align		4
.L_31:
        /*0028*/ 	.byte	0x04, 0x17
        /*002a*/ 	.short	(.L_33 - .L_32)
.L_32:
        /*002c*/ 	.word	0x00000000
        /*0030*/ 	.short	0x0005
        /*0032*/ 	.short	0x0018
        /*0034*/ 	.byte	0x00, 0xf5, 0x21, 0x00


	//----- nvinfo : EIATTR_KPARAM_INFO
	.align		4
.L_33:
        /*0038*/ 	.byte	0x04, 0x17
        /*003a*/ 	.short	(.L_35 - .L_34)
.L_34:
        /*003c*/ 	.word	0x00000000
        /*0040*/ 	.short	0x0004
        /*0042*/ 	.short	0x0010
        /*0044*/ 	.byte	0x00, 0xf0, 0x11, 0x00


	//----- nvinfo : EIATTR_KPARAM_INFO
	.align		4
.L_35:
        /*0048*/ 	.byte	0x04, 0x17
        /*004a*/ 	.short	(.L_37 - .L_36)
.L_36:
        /*004c*/ 	.word	0x00000000
        /*0050*/ 	.short	0x0003
        /*0052*/ 	.short	0x000c
        /*0054*/ 	.byte	0x00, 0xf0, 0x11, 0x00


	//----- nvinfo : EIATTR_KPARAM_INFO
	.align		4
.L_37:
        /*0058*/ 	.byte	0x04, 0x17
        /*005a*/ 	.short	(.L_39 - .L_38)
.L_38:
        /*005c*/ 	.word	0x00000000
        /*0060*/ 	.short	0x0002
        /*0062*/ 	.short	0x0008
        /*0064*/ 	.byte	0x00, 0xf0, 0x11, 0x00


	//----- nvinfo : EIATTR_KPARAM_INFO
	.align		4
.L_39:
        /*0068*/ 	.byte	0x04, 0x17
        /*006a*/ 	.short	(.L_41 - .L_40)
.L_40:
        /*006c*/ 	.word	0x00000000
        /*0070*/ 	.short	0x0001
        /*0072*/ 	.short	0x0004
        /*0074*/ 	.byte	0x00, 0xf0, 0x11, 0x00


	//----- nvinfo : EIATTR_KPARAM_INFO
	.align		4
.L_41:
        /*0078*/ 	.byte	0x04, 0x17
        /*007a*/ 	.short	(.L_43 - .L_42)
.L_42:
        /*007c*/ 	.word	0x00000000
        /*0080*/ 	.short	0x0000
        /*0082*/ 	.short	0x0000
        /*0084*/ 	.byte	0x00, 0xf0, 0x11, 0x00


	//----- nvinfo : EIATTR_SPARSE_MMA_MASK
	.align		4
.L_43:
        /*0088*/ 	.byte	0x03, 0x50
        /*008a*/ 	.short	0x0000


	//----- nvinfo : EIATTR_MAXREG_COUNT
	.align		4
        /*008c*/ 	.byte	0x03, 0x1b
        /*008e*/ 	.short	0x00ff


	//----- nvinfo : EIATTR_NUM_BARRIERS
	.align		4
        /*0090*/ 	.byte	0x02, 0x4c
        /*0092*/ 	.byte	0x01
	.zero		1


	//----- nvinfo : EIATTR_MERCURY_ISA_VERSION
	.align		4
        /*0094*/ 	.byte	0x03, 0x5f
        /*0096*/ 	.short	0x0101


	//----- nvinfo : EIATTR_INT_WARP_WIDE_INSTR_OFFSETS
	.align		4
        /*0098*/ 	.byte	0x04, 0x31
        /*009a*/ 	.short	(.L_45 - .L_44)


	//   ....[0]....
.L_44:
        /*009c*/ 	.word	0x000010a0


	//   ....[1]....
        /*00a0*/ 	.word	0x000011e0


	//----- nvinfo : EIATTR_VRC_CTA_INIT_COUNT
	.align		4
.L_45:
        /*00a4*/ 	.byte	0x02, 0x4a
	.zero		1
	.zero		1


	//----- nvinfo : EIATTR_EXIT_INSTR_OFFSETS
	.align		4
        /*00a8*/ 	.byte	0x04, 0x1c
        /*00aa*/ 	.short	(.L_47 - .L_46)


	//   ....[0]....
.L_46:
        /*00ac*/ 	.word	0x00001690


	//   ....[1]....
        /*00b0*/ 	.word	0x00001790


	//----- nvinfo : EIATTR_CRS_STACK_SIZE
	.align		4
.L_47:
        /*00b4*/ 	.byte	0x04, 0x1e
        /*00b6*/ 	.short	(.L_49 - .L_48)
.L_48:
        /*00b8*/ 	.word	0x00000000


	//----- nvinfo : EIATTR_CBANK_PARAM_SIZE
	.align		4
.L_49:
        /*00bc*/ 	.byte	0x03, 0x19
        /*00be*/ 	.short	0x0030


	//----- nvinfo : EIATTR_PARAM_CBANK
	.align		4
        /*00c0*/ 	.byte	0x04, 0x0a
        /*00c2*/ 	.short	(.L_51 - .L_50)
	.align		4
.L_50:
        /*00c4*/ 	.word	index@(.nv.constant0._Z17kernel_simulationffffiPiPfP17curandStateXORWOW)
        /*00c8*/ 	.short	0x0380
        /*00ca*/ 	.short	0x0030


	//----- nvinfo : EIATTR_SW_WAR
	.align		4
.L_51:
        /*00cc*/ 	.byte	0x04, 0x36
        /*00ce*/ 	.short	(.L_53 - .L_52)
.L_52:
        /*00d0*/ 	.word	0x00000008
.L_53:


//--------------------- .nv.info._Z18setup_kernel_seedsP17curandStateXORWOWm --------------------------
	.section	.nv.info._Z18setup_kernel_seedsP17curandStateXORWOWm,"",@"SHT_CUDA_INFO"
	.sectionflags	@""
	.align	4


	//----- nvinfo : EIATTR_CUDA_API_VERSION
	.align		4
        /*0000*/ 	.byte	0x04, 0x37
        /*0002*/ 	.short	(.L_55 - .L_54)
.L_54:
        /*0004*/ 	.word	0x00000082


	//----- nvinfo : EIATTR_KPARAM_INFO
	.align		4
.L_55:
        /*0008*/ 	.byte	0x04, 0x17
        /*000a*/ 	.short	(.L_57 - .L_56)
.L_56:
        /*000c*/ 	.word	0x00000000
        /*0010*/ 	.short	0x0001
        /*0012*/ 	.short	0x0008
        /*0014*/ 	.byte	0x00, 0xf0, 0x21, 0x00


	//----- nvinfo : EIATTR_KPARAM_INFO
	.align		4
.L_57:
        /*0018*/ 	.byte	0x04, 0x17
        /*001a*/ 	.short	(.L_59 - .L_58)
.L_58:
        /*001c*/ 	.word	0x00000000
        /*0020*/ 	.short	0x0000
        /*0022*/ 	.short	0x0000
        /*0024*/ 	.byte	0x00, 0xf5, 0x21, 0x00


	//----- nvinfo : EIATTR_SPARSE_MMA_MASK
	.align		4
.L_59:
        /*0028*/ 	.byte	0x03, 0x50
        /*002a*/ 	.short	0x0000


	//----- nvinfo : EIATTR_MAXREG_COUNT
	.align		4
        /*002c*/ 	.byte	0x03, 0x1b
        /*002e*/ 	.short	0x00ff


	//----- nvinfo : EIATTR_MERCURY_ISA_VERSION
	.align		4
        /*0030*/ 	.byte	0x03, 0x5f
        /*0032*/ 	.short	0x0101


	//----- nvinfo : EIATTR_VRC_CTA_INIT_COUNT
	.align		4
        /*0034*/ 	.byte	0x02, 0x4a
	.zero		1
	.zero		1


	//----- nvinfo : EIATTR_EXIT_INSTR_OFFSETS
	.align		4
        /*0038*/ 	.byte	0x04, 0x1c
        /*003a*/ 	.short	(.L_61 - .L_60)


	//   ....[0]....
.L_60:
        /*003c*/ 	.word	0x00000ed0


	//----- nvinfo : EIATTR_CRS_STACK_SIZE
	.align		4
.L_61:
        /*0040*/ 	.byte	0x04, 0x1e
        /*0042*/ 	.short	(.L_63 - .L_62)
.L_62:
        /*0044*/ 	.word	0x00000000


	//----- nvinfo : EIATTR_CBANK_PARAM_SIZE
	.align		4
.L_63:
        /*0048*/ 	.byte	0x03, 0x19
        /*004a*/ 	.short	0x0010


	//----- nvinfo : EIATTR_PARAM_CBANK
	.align		4
        /*004c*/ 	.byte	0x04, 0x0a
        /*004e*/ 	.short	(.L_65 - .L_64)
	.align		4
.L_64:
        /*0050*/ 	.word	index@(.nv.constant0._Z18setup_kernel_seedsP17curandStateXORWOWm)
        /*0054*/ 	.short	0x0380
        /*0056*/ 	.short	0x0010


	//----- nvinfo : EIATTR_SW_WAR
	.align		4
.L_65:
        /*0058*/ 	.byte	0x04, 0x36
        /*005a*/ 	.short	(.L_67 - .L_66)
.L_66:
        /*005c*/ 	.word	0x00000008
.L_67:


//--------------------- .nv.callgraph             --------------------------
	.section	.nv.callgraph,"",@"SHT_CUDA_CALLGRAPH"
	.align	4
	.sectionentsize	8
	.align		4
        /*0000*/ 	.word	0x00000000
	.align		4
        /*0004*/ 	.word	0xffffffff
	.align		4
        /*0008*/ 	.word	0x00000000
	.align		4
        /*000c*/ 	.word	0xfffffffe
	.align		4
        /*0010*/ 	.word	0x00000000
	.align		4
        /*0014*/ 	.word	0xfffffffd
	.align		4
        /*0018*/ 	.word	0x00000000
	.align		4
        /*001c*/ 	.word	0xfffffffc


//--------------------- .nv.constant4             --------------------------
	.section	.nv.constant4,"a",@progbits
	.align	8
	.align		8
.nv.constant4:
        /*0000*/ 	.dword	precalc_xorwow_matrix
	.align		8
        /*0008*/ 	.dword	precalc_xorwow_offset_matrix
	.align		8
        /*0010*/ 	.dword	mrg32k3aM1
	.align		8
        /*0018*/ 	.dword	mrg32k3aM2
	.align		8
        /*0020*/ 	.dword	mrg32k3aM1SubSeq
	.align		8
        /*0028*/ 	.dword	mrg32k3aM2SubSeq
	.align		8
        /*0030*/ 	.dword	mrg32k3aM1Seq
	.align		8
        /*0038*/ 	.dword	mrg32k3aM2Seq
	.align		8
        /*0040*/ 	.dword	__cudart_i2opi_f


//--------------------- .nv.constant3             --------------------------
	.section	.nv.constant3,"a",@progbits
	.align	8
.nv.constant3:
	.type		__cr_lgamma_table,@object
	.size		__cr_lgamma_table,(.L_8 - __cr_lgamma_table)
__cr_lgamma_table:
        /*0000*/ 	.byte	0x00, 0x00, 0x00, 0x00, 0x00, 0x00, 0x00, 0x00, 0x00, 0x00, 0x00, 0x00, 0x00, 0x00, 0x00, 0x00
        /*0010*/ 	.byte	0xef, 0x39, 0xfa, 0xfe, 0x42, 0x2e, 0xe6, 0x3f, 0x02, 0x20, 0x2a, 0xfa, 0x0b, 0xab, 0xfc, 0x3f
        /*0020*/ 	.byte	0xf9, 0x2c, 0x92, 0x7c, 0xa7, 0x6c, 0x09, 0x40, 0xc9, 0x79, 0x44, 0x3c, 0x64, 0x26, 0x13, 0x40
        /*0030*/ 	.byte	0xca, 0x01, 0xcf, 0x3a, 0x27, 0x51, 0x1a, 0x40, 0x30, 0xcc, 0x2d, 0xf3, 0xe1, 0x0c, 0x21, 0x40
        /*0040*/ 	.byte	0x0d, 0xb7, 0xfc, 0x82, 0x8e, 0x35, 0x25, 0x40
.L_8:


//--------------------- .text._Z17kernel_simulationffffiPiPfP17curandStateXORWOW --------------------------
	.section	.text._Z17kernel_simulationffffiPiPfP17curandStateXORWOW,"ax",@progbits
	.align	128
        .global         _Z17kernel_simulationffffiPiPfP17curandStateXORWOW
        .type           _Z17kernel_simulationffffiPiPfP17curandStateXORWOW,@function
        .size           _Z17kernel_simulationffffiPiPfP17curandStateXORWOW,(.L_x_43 - _Z17kernel_simulationffffiPiPfP17curandStateXORWOW)
        .other          _Z17kernel_simulationffffiPiPfP17curandStateXORWOW,@"STO_CUDA_ENTRY STV_DEFAULT"
_Z17kernel_simulationffffiPiPfP17curandStateXORWOW:
.text._Z17kernel_simulationffffiPiPfP17curandStateXORWOW:
[----:B------:R-:W-:Y:S01]  /*0000*/  LDC R1, c[0x0][0x37c] ;  /* 0x0000df00ff017b82 */ /* 0x000fe20000000800 */
[----:B------:R-:W0:Y:S07]  /*0010*/  S2R R11, SR_TID.X ;  /* 0x00000000000b7919 */ /* 0x000e2e0000002100 */
[----:B------:R-:W1:Y:S01]  /*0020*/  S2UR UR7, SR_CgaCtaId ;  /* 0x00000000000779c3 */ /* 0x000e620000008800 */
[----:B------:R-:W2:Y:S01]  /*0030*/  LDCU UR8, c[0x0][0x360] ;  /* 0x00006c00ff0877ac */ /* 0x000ea20008000800 */
[----:B------:R-:W-:Y:S01]  /*0040*/  BSSY.RECONVERGENT B0, `(.L_x_0) ;  /* 0x0000144000007945 */ /* 0x000fe20003800200 */
[----:B------:R-:W3:Y:S01]  /*0050*/  S2R R2, SR_CTAID.X ;  /* 0x0000000000027919 */ /* 0x000ee20000002500 */
[----:B------:R-:W-:Y:S01]  /*0060*/  UMOV UR4, 0x400 ;  /* 0x0000040000047882 */ /* 0x000fe20000000000 */
[----:B------:R-:W4:Y:S01]  /*0070*/  LDCU UR9, c[0x0][0x390] ;  /* 0x00007200ff0977ac */ /* 0x000f220008000800 */
[----:B------:R-:W-:-:S02]  /*0080*/  UIADD3 UR5, UPT, UPT, UR4, 0x400, URZ ;  /* 0x0000040004057890 */ /* 0x000fc4000fffe0ff */
[----:B------:R-:W-:Y:S01]  /*0090*/  UIADD3 UR6, UPT, UPT, UR4, 0x800, URZ ;  /* 0x0000080004067890 */ /* 0x000fe2000fffe0ff */
[----:B--2---:R-:W-:Y:S01]  /*00a0*/  IMAD.U32 R8, RZ, RZ, UR8 ;  /* 0x00000008ff087e24 */ /* 0x004fe2000f8e00ff */
[----:B-1----:R-:W-:Y:S02]  /*00b0*/  ULEA UR4, UR7, UR4, 0x18 ;  /* 0x0000000407047291 */ /* 0x002fe4000f8ec0ff */
[----:B------:R-:W-:Y:S02]  /*00c0*/  ULEA UR5, UR7, UR5, 0x18 ;  /* 0x0000000507057291 */ /* 0x000fe4000f8ec0ff */
[----:B------:R-:W-:Y:S02]  /*00d0*/  ULEA UR6, UR7, UR6, 0x18 ;  /* 0x0000000607067291 */ /* 0x000fe4000f8ec0ff */
[C---:B0-----:R-:W-:Y:S02]  /*00e0*/  LEA R0, R11.reuse, UR4, 0x2 ;  /* 0x000000040b007c11 */ /* 0x041fe4000f8e10ff */
[----:B------:R-:W-:-:S02]  /*00f0*/  LEA R10, R11, UR5, 0x2 ;  /* 0x000000050b0a7c11 */ /* 0x000fc4000f8e10ff */
[----:B------:R-:W-:Y:S01]  /*0100*/  LEA R9, R11, UR6, 0x2 ;  /* 0x000000060b097c11 */ /* 0x000fe2000f8e10ff */
[----:B------:R0:W-:Y:S01]  /*0110*/  STS [R0], RZ ;  /* 0x000000ff00007388 */ /* 0x0001e20000000800 */
[----:B---3--:R-:W-:-:S03]  /*0120*/  IMAD R7, R2, UR8, R11 ;  /* 0x0000000802077c24 */ /* 0x008fc6000f8e020b */
[----:B------:R-:W1:Y:S01]  /*0130*/  LDCU.64 UR6, c[0x0][0x358] ;  /* 0x00006b00ff0677ac */ /* 0x000e620008000a00 */
[----:B------:R0:W-:Y:S01]  /*0140*/  STS [R10], RZ ;  /* 0x000000ff0a007388 */ /* 0x0001e20000000800 */
[----:B----4-:R-:W-:-:S03]  /*0150*/  ISETP.GE.AND P0, PT, R7, UR9, PT ;  /* 0x0000000907007c0c */ /* 0x010fc6000bf06270 */
[----:B------:R0:W-:Y:S10]  /*0160*/  STS [R9], RZ ;  /* 0x000000ff09007388 */ /* 0x0001f40000000800 */
[----:B0-----:R-:W-:Y:S05]  /*0170*/  @P0 BRA `(.L_x_1) ;  /* 0x0000001000c00947 */ /* 0x001fea0003800000 */
[----:B------:R-:W0:Y:S08]  /*0180*/  LDC R5, c[0x0][0x380] ;  /* 0x0000e000ff057b82 */ /* 0x000e300000000800 */
[----:B------:R-:W2:Y:S01]  /*0190*/  LDC.64 R14, c[0x0][0x3a8] ;  /* 0x0000ea00ff0e7b82 */ /* 0x000ea20000000a00 */
[----:B0-----:R-:W-:-:S05]  /*01a0*/  VIADD R0, R5, 0x1800000 ;  /* 0x0180000005007836 */ /* 0x001fca0000000000 */
[----:B------:R-:W-:Y:S01]  /*01b0*/  LOP3.LUT R0, R0, 0x7f800000, RZ, 0xc0, !PT ;  /* 0x7f80000000007812 */ /* 0x000fe200078ec0ff */
[----:B--2---:R-:W-:-:S03]  /*01c0*/  IMAD.WIDE R14, R7, 0x30, R14 ;  /* 0x00000030070e7825 */ /* 0x004fc600078e020e */
[----:B------:R-:W-:-:S13]  /*01d0*/  ISETP.GT.U32.AND P0, PT, R0, 0x1ffffff, PT ;  /* 0x01ffffff0000780c */ /* 0x000fda0003f04070 */
[----:B------:R-:W-:Y:S05]  /*01e0*/  @P0 BRA `(.L_x_2) ;  /* 0x00000000000c0947 */ /* 0x000fea0003800000 */
[----:B------:R-:W-:-:S07]  /*01f0*/  MOV R16, 0x210 ;  /* 0x0000021000107802 */ /* 0x000fce0000000f00 */
[----:B-1----:R-:W-:Y:S05]  /*0200*/  CALL.REL.NOINC `($__internal_0_$__cuda_sm20_rcp_rn_f32_slowpath) ;  /* 0x0000001400647944 */ /* 0x002fea0003c00000 */
[----:B------:R-:W-:Y:S05]  /*0210*/  BRA `(.L_x_3) ;  /* 0x0000000000107947 */ /* 0x000fea0003800000 */
.L_x_2:
[----:B------:R-:W0:Y:S02]  /*0220*/  MUFU.RCP R6, R5 ;  /* 0x0000000500067308 */ /* 0x000e240000001000 */
[----:B0-----:R-:W-:-:S04]  /*0230*/  FFMA R0, R6, R5, -1 ;  /* 0xbf80000006007423 */ /* 0x001fc80000000005 */
[----:B------:R-:W-:-:S04]  /*0240*/  FADD.FTZ R3, -R0, -RZ ;  /* 0x800000ff00037221 */ /* 0x000fc80000010100 */
[----:B------:R-:W-:-:S07]  /*0250*/  FFMA R6, R6, R3, R6 ;  /* 0x0000000306067223 */ /* 0x000fce0000000006 */
.L_x_3:
[----:B------:R-:W0:Y:S02]  /*0260*/  LDC.64 R12, c[0x0][0x380] ;  /* 0x0000e000ff0c7b82 */ /* 0x000e240000000a00 */
[----:B0-----:R-:W0:Y:S08]  /*0270*/  MUFU.RCP R3, R12 ;  /* 0x0000000c00037308 */ /* 0x001e300000001000 */
[----:B------:R-:W2:Y:S01]  /*0280*/  FCHK P0, R13, R12 ;  /* 0x0000000c0d007302 */ /* 0x000ea20000000000 */
[----:B0-----:R-:W-:-:S04]  /*0290*/  FFMA R0, R3, -R12, 1 ;  /* 0x3f80000003007423 */ /* 0x001fc8000000080c */
[----:B------:R-:W-:-:S04]  /*02a0*/  FFMA R0, R3, R0, R3 ;  /* 0x0000000003007223 */ /* 0x000fc80000000003 */
[----:B------:R-:W-:-:S04]  /*02b0*/  FFMA R2, R0, R13, RZ ;  /* 0x0000000d00027223 */ /* 0x000fc800000000ff */
[----:B------:R-:W-:-:S04]  /*02c0*/  FFMA R5, R2, -R12, R13 ;  /* 0x8000000c02057223 */ /* 0x000fc8000000000d */
[----:B------:R-:W-:Y:S01]  /*02d0*/  FFMA R5, R0, R5, R2 ;  /* 0x0000000500057223 */ /* 0x000fe20000000002 */
[----:B--2---:R-:W-:Y:S06]  /*02e0*/  @!P0 BRA `(.L_x_4) ;  /* 0x00000000000c8947 */ /* 0x004fec0003800000 */
[----:B------:R-:W-:-:S07]  /*02f0*/  MOV R4, 0x310 ;  /* 0x0000031000047802 */ /* 0x000fce0000000f00 */
[----:B-1----:R-:W-:Y:S05]  /*0300*/  CALL.REL.NOINC `($__internal_1_$__cuda_sm3x_div_rn_noftz_f32_slowpath) ;  /* 0x0000001400f87944 */ /* 0x002fea0003c00000 */
[----:B------:R-:W-:-:S07]  /*0310*/  IMAD.MOV.U32 R5, RZ, RZ, R3 ;  /* 0x000000ffff057224 */ /* 0x000fce00078e0003 */
.L_x_4:
[----:B------:R-:W-:Y:S01]  /*0320*/  IMAD.MOV.U32 R4, RZ, RZ, RZ ;  /* 0x000000ffff047224 */ /* 0x000fe200078e00ff */
[----:B------:R-:W-:-:S07]  /*0330*/  CS2R R2, SRZ ;  /* 0x0000000000027805 */ /* 0x000fce000001ff00 */
.L_x_16:
[----:B012---:R0:W5:Y:S04]  /*0340*/  LDG.E R0, desc[UR6][R14.64+0x20] ;  /* 0x000020060e007981 */ /* 0x007168000c1e1900 */
[----:B---3--:R0:W5:Y:S04]  /*0350*/  LDG.E.64 R16, desc[UR6][R14.64+0x28] ;  /* 0x000028060e107981 */ /* 0x008168000c1e1b00 */
[----:B------:R0:W5:Y:S04]  /*0360*/  LDG.E.64 R18, desc[UR6][R14.64] ;  /* 0x000000060e127981 */ /* 0x000168000c1e1b00 */
[----:B------:R0:W5:Y:S04]  /*0370*/  LDG.E.64 R20, desc[UR6][R14.64+0x8] ;  /* 0x000008060e147981 */ /* 0x000168000c1e1b00 */
[----:B------:R0:W5:Y:S04]  /*0380*/  LDG.E.64 R22, desc[UR6][R14.64+0x10] ;  /* 0x000010060e167981 */ /* 0x000168000c1e1b00 */
[----:B------:R0:W5:Y:S01]  /*0390*/  LDG.E.64 R24, desc[UR6][R14.64+0x18] ;  /* 0x000018060e187981 */ /* 0x000162000c1e1b00 */
[----:B------:R-:W-:Y:S01]  /*03a0*/  BSSY.RECONVERGENT B1, `(.L_x_5) ;  /* 0x0000108000017945 */ /* 0x000fe20003800200 */
[----:B------:R-:W-:-:S02]  /*03b0*/  IMAD.MOV.U32 R31, RZ, RZ, RZ ;  /* 0x000000ffff1f7224 */ /* 0x000fc400078e00ff */
[----:B------:R-:W-:-:S07]  /*03c0*/  IMAD.MOV.U32 R27, RZ, RZ, RZ ;  /* 0x000000ffff1b7224 */ /* 0x000fce00078e00ff */
.L_x_14:
[----:B-----5:R-:W-:Y:S01]  /*03d0*/  SHF.R.U32.HI R26, RZ, 0x2, R19 ;  /* 0x00000002ff1a7819 */ /* 0x020fe20000011613 */
[----:B-1----:R-:W-:Y:S02]  /*03e0*/  HFMA2 R33, -RZ, RZ, 1.5048828125, 33.21875 ;  /* 0x3e055027ff217431 */ /* 0x002fe400000001ff */
[C---:B--2---:R-:W-:Y:S01]  /*03f0*/  FMUL R40, R31.reuse, 0.63661974668502807617 ;  /* 0x3f22f9831f287820 */ /* 0x044fe20000400000 */
[----:B------:R-:W-:Y:S01]  /*0400*/  FSETP.GE.AND P2, PT, |R31|, 105615, PT ;  /* 0x47ce47801f00780b */ /* 0x000fe20003f46200 */
[----:B------:R-:W-:Y:S01]  /*0410*/  BSSY.RECONVERGENT B2, `(.L_x_6) ;  /* 0x000008b000027945 */ /* 0x000fe20003800200 */
[----:B------:R-:W-:Y:S02]  /*0420*/  LOP3.LUT R19, R26, R19, RZ, 0x3c, !PT ;  /* 0x000000131a137212 */ /* 0x000fe400078e3cff */
[----:B------:R-:W-:Y:S01]  /*0430*/  SHF.L.U32 R26, R23, 0x4, RZ ;  /* 0x00000004171a7819 */ /* 0x000fe200000006ff */
[----:B------:R-:W1:Y:S02]  /*0440*/  F2I.NTZ R40, R40 ;  /* 0x0000002800287305 */ /* 0x000e640000203100 */
[----:B------:R-:W-:-:S05]  /*0450*/  IMAD.SHL.U32 R28, R19, 0x2, RZ ;  /* 0x00000002131c7824 */ /* 0x000fca00078e00ff */
[----:B------:R-:W-:Y:S01]  /*0460*/  LOP3.LUT R28, R23, R26, R28, 0x96, !PT ;  /* 0x0000001a171c7212 */ /* 0x000fe200078e961c */
[----:B------:R-:W-:-:S03]  /*0470*/  VIADD R26, R18, 0x587c5 ;  /* 0x000587c5121a7836 */ /* 0x000fc60000000000 */
[----:B------:R-:W-:Y:S01]  /*0480*/  LOP3.LUT R28, R28, R19, RZ, 0x3c, !PT ;  /* 0x000000131c1c7212 */ /* 0x000fe200078e3cff */
[----:B------:R-:W-:-:S04]  /*0490*/  IMAD.MOV.U32 R19, RZ, RZ, 0x2f800000 ;  /* 0x2f800000ff137424 */ /* 0x000fc800078e00ff */
[----:B------:R-:W-:-:S05]  /*04a0*/  IMAD.IADD R29, R28, 0x1, R26 ;  /* 0x000000011c1d7824 */ /* 0x000fca00078e021a */
[----:B------:R-:W-:-:S05]  /*04b0*/  I2FP.F32.U32 R30, R29 ;  /* 0x0000001d001e7245 */ /* 0x000fca0000201000 */
[----:B------:R-:W-:-:S05]  /*04c0*/  FFMA R29, R30, R19, 1.1641532182693481445e-10 ;  /* 0x2f0000001e1d7423 */ /* 0x000fca0000000013 */
[----:B------:R-:W-:-:S13]  /*04d0*/  FSETP.GEU.AND P0, PT, R29, 1.175494350822287508e-38, PT ;  /* 0x008000001d00780b */ /* 0x000fda0003f0e000 */
[----:B------:R-:W-:-:S04]  /*04e0*/  @!P0 FMUL R29, R29, 8388608 ;  /* 0x4b0000001d1d8820 */ /* 0x000fc80000400000 */
[C---:B------:R-:W-:Y:S01]  /*04f0*/  VIADD R32, R29.reuse, 0xc0d55555 ;  /* 0xc0d555551d207836 */ /* 0x040fe20000000000 */
[----:B------:R-:W-:-:S04]  /*0500*/  FSETP.NEU.AND P1, PT, R29, RZ, PT ;  /* 0x000000ff1d00720b */ /* 0x000fc80003f2d000 */
[----:B------:R-:W-:-:S04]  /*0510*/  LOP3.LUT R32, R32, 0xff800000, RZ, 0xc0, !PT ;  /* 0xff80000020207812 */ /* 0x000fc800078ec0ff */
[----:B------:R-:W-:Y:S01]  /*0520*/  I2FP.F32.S32 R34, R32 ;  /* 0x0000002000227245 */ /* 0x000fe20000201400 */
[----:B------:R-:W-:Y:S01]  /*0530*/  IMAD.IADD R30, R29, 0x1, -R32 ;  /* 0x000000011d1e7824 */ /* 0x000fe200078e0a20 */
[----:B-1----:R-:W-:-:S03]  /*0540*/  I2FP.F32.S32 R32, R40 ;  /* 0x0000002800207245 */ /* 0x002fc60000201400 */
[----:B------:R-:W-:-:S04]  /*0550*/  FADD R30, R30, -1 ;  /* 0xbf8000001e1e7421 */ /* 0x000fc80000000000 */
[----:B------:R-:W-:-:S04]  /*0560*/  FFMA R33, R30, -R33, 0.14084610342979431152 ;  /* 0x3e1039f61e217423 */ /* 0x000fc80000000821 */
[----:B------:R-:W-:-:S04]  /*0570*/  FFMA R33, R30, R33, -0.12148627638816833496 ;  /* 0xbdf8cdcc1e217423 */ /* 0x000fc80000000021 */
[----:B------:R-:W-:-:S04]  /*0580*/  FFMA R33, R30, R33, 0.13980610668659210205 ;  /* 0x3e0f29551e217423 */ /* 0x000fc80000000021 */
[----:B------:R-:W-:-:S04]  /*0590*/  FFMA R33, R30, R33, -0.16684235632419586182 ;  /* 0xbe2ad8b91e217423 */ /* 0x000fc80000000021 */
[----:B------:R-:W-:-:S04]  /*05a0*/  FFMA R33, R30, R33, 0.20012299716472625732 ;  /* 0x3e4ced0b1e217423 */ /* 0x000fc80000000021 */
[----:B------:R-:W-:-:S04]  /*05b0*/  FFMA R33, R30, R33, -0.24999669194221496582 ;  /* 0xbe7fff221e217423 */ /* 0x000fc80000000021 */
[----:B------:R-:W-:-:S04]  /*05c0*/  FFMA R33, R30, R33, 0.33333182334899902344 ;  /* 0x3eaaaa781e217423 */ /* 0x000fc80000000021 */
[C---:B------:R-:W-:Y:S01]  /*05d0*/  FFMA R35, R30.reuse, R33, -0.5 ;  /* 0xbf0000001e237423 */ /* 0x040fe20000000021 */
[----:B------:R-:W-:Y:S02]  /*05e0*/  FSEL R33, RZ, -23, P0 ;  /* 0xc1b80000ff217808 */ /* 0x000fe40000000000 */
[----:B------:R-:W-:Y:S01]  /*05f0*/  ISETP.GT.U32.AND P0, PT, R29, 0x7f7fffff, PT ;  /* 0x7f7fffff1d00780c */ /* 0x000fe20003f04070 */
[----:B------:R-:W-:Y:S02]  /*0600*/  FMUL R35, R30, R35 ;  /* 0x000000231e237220 */ /* 0x000fe40000400000 */
[----:B------:R-:W-:Y:S02]  /*0610*/  FFMA R33, R34, 1.1920928955078125e-07, R33 ;  /* 0x3400000022217823 */ /* 0x000fe40000000021 */
[----:B------:R-:W-:Y:S01]  /*0620*/  FFMA R30, R30, R35, R30 ;  /* 0x000000231e1e7223 */ /* 0x000fe2000000001e */
[----:B------:R-:W-:-:S03]  /*0630*/  FFMA R35, R32, -1.5707962512969970703, R31 ;  /* 0xbfc90fda20237823 */ /* 0x000fc6000000001f */
[----:B------:R-:W-:Y:S01]  /*0640*/  FFMA R41, R33, 0.69314718246459960938, R30 ;  /* 0x3f31721821297823 */ /* 0x000fe2000000001e */
[----:B------:R-:W-:Y:S02]  /*0650*/  IMAD.MOV.U32 R30, RZ, RZ, 0x7f800000 ;  /* 0x7f800000ff1e7424 */ /* 0x000fe400078e00ff */
[C---:B------:R-:W-:Y:S02]  /*0660*/  FFMA R35, R32.reuse, -7.5497894158615963534e-08, R35 ;  /* 0xb3a2216820237823 */ /* 0x040fe40000000023 */
[----:B------:R-:W-:Y:S02]  /*0670*/  @P0 FFMA R41, R29, R30, +INF ;  /* 0x7f8000001d290423 */ /* 0x000fe4000000001e */
[----:B------:R-:W-:Y:S01]  /*0680*/  FFMA R32, R32, -5.3903029534742383927e-15, R35 ;  /* 0xa7c234c520207823 */ /* 0x000fe20000000023 */
[----:B------:R-:W-:Y:S02]  /*0690*/  IMAD.MOV.U32 R29, RZ, RZ, R23 ;  /* 0x000000ffff1d7224 */ /* 0x000fe400078e0017 */
[----:B------:R-:W-:Y:S01]  /*06a0*/  IMAD.MOV.U32 R30, RZ, RZ, R22 ;  /* 0x000000ffff1e7224 */ /* 0x000fe200078e0016 */
[----:B------:R-:W-:Y:S01]  /*06b0*/  FSEL R41, R41, -INF , P1 ;  /* 0xff80000029297808 */ /* 0x000fe20000800000 */
[----:B------:R-:W-:Y:S06]  /*06c0*/  @!P2 BRA `(.L_x_7) ;  /* 0x00000004007ca947 */ /* 0x000fec0003800000 */
[----:B------:R-:W-:-:S13]  /*06d0*/  FSETP.NEU.AND P0, PT, |R31|, +INF , PT ;  /* 0x7f8000001f00780b */ /* 0x000fda0003f0d200 */
[----:B------:R-:W-:Y:S01]  /*06e0*/  @!P0 FMUL R32, RZ, R31 ;  /* 0x0000001fff208220 */ /* 0x000fe20000400000 */
[----:B------:R-:W-:Y:S01]  /*06f0*/  @!P0 IMAD.MOV.U32 R40, RZ, RZ, RZ ;  /* 0x000000ffff288224 */ /* 0x000fe200078e00ff */
[----:B------:R-:W-:Y:S06]  /*0700*/  @!P0 BRA `(.L_x_7) ;  /* 0x00000004006c8947 */ /* 0x000fec0003800000 */
[----:B------:R-:W-:Y:S01]  /*0710*/  IMAD.SHL.U32 R32, R31, 0x100, RZ ;  /* 0x000001001f207824 */ /* 0x000fe200078e00ff */
[----:B------:R-:W-:Y:S01]  /*0720*/  MOV R40, RZ ;  /* 0x000000ff00287202 */ /* 0x000fe20000000f00 */
[----:B------:R-:W-:Y:S01]  /*0730*/  IMAD.MOV.U32 R43, RZ, RZ, RZ ;  /* 0x000000ffff2b7224 */ /* 0x000fe200078e00ff */
[----:B------:R-:W1:Y:S02]  /*0740*/  LDCU.64 UR8, c[0x4][0x40] ;  /* 0x01000800ff0877ac */ /* 0x000e640008000a00 */
[----:B------:R-:W-:Y:S01]  /*0750*/  LOP3.LUT R45, R32, 0x80000000, RZ, 0xfc, !PT ;  /* 0x80000000202d7812 */ /* 0x000fe200078efcff */
[----:B------:R-:W-:Y:S01]  /*0760*/  UMOV UR5, URZ ;  /* 0x000000ff00057c82 */ /* 0x000fe20008000000 */
[----:B------:R-:W-:-:S05]  /*0770*/  UMOV UR4, URZ ;  /* 0x000000ff00047c82 */ /* 0x000fca0008000000 */
.L_x_8:
[----:B-1----:R-:W-:Y:S02]  /*0780*/  IMAD.U32 R32, RZ, RZ, UR8 ;  /* 0x00000008ff207e24 */ /* 0x002fe4000f8e00ff */
[----:B------:R-:W-:-:S05]  /*0790*/  IMAD.U32 R33, RZ, RZ, UR9 ;  /* 0x00000009ff217e24 */ /* 0x000fca000f8e00ff */
[----:B------:R-:W2:Y:S01]  /*07a0*/  LDG.E.CONSTANT R32, desc[UR6][R32.64] ;  /* 0x0000000620207981 */ /* 0x000ea2000c1e9900 */
[----:B------:R-:W-:Y:S01]  /*07b0*/  UIADD3 UR4, UPT, UPT, UR4, 0x1, URZ ;  /* 0x0000000104047890 */ /* 0x000fe2000fffe0ff */
[C---:B------:R-:W-:Y:S01]  /*07c0*/  ISETP.EQ.AND P1, PT, R40.reuse, 0x4, PT ;  /* 0x000000042800780c */ /* 0x040fe20003f22270 */
[----:B------:R-:W-:Y:S01]  /*07d0*/  UIADD3 UR8, UP1, UPT, UR8, 0x4, URZ ;  /* 0x0000000408087890 */ /* 0x000fe2000ff3e0ff */
[C---:B------:R-:W-:Y:S01]  /*07e0*/  ISETP.EQ.AND P2, PT, R40.reuse, 0x8, PT ;  /* 0x000000082800780c */ /* 0x040fe20003f42270 */
[----:B------:R-:W-:Y:S01]  /*07f0*/  UISETP.NE.AND UP0, UPT, UR4, 0x6, UPT ;  /* 0x000000060400788c */ /* 0x000fe2000bf05270 */
[C---:B------:R-:W-:Y:S01]  /*0800*/  ISETP.EQ.AND P3, PT, R40.reuse, 0xc, PT ;  /* 0x0000000c2800780c */ /* 0x040fe20003f62270 */
[----:B------:R-:W-:Y:S01]  /*0810*/  UIADD3.X UR9, UPT, UPT, URZ, UR9, URZ, UP1, !UPT ;  /* 0x00000009ff097290 */ /* 0x000fe20008ffe4ff */
[C---:B------:R-:W-:Y:S02]  /*0820*/  ISETP.EQ.AND P4, PT, R40.reuse, 0x10, PT ;  /* 0x000000102800780c */ /* 0x040fe40003f82270 */
[----:B------:R-:W-:Y:S01]  /*0830*/  ISETP.EQ.AND P5, PT, R40, 0x14, PT ;  /* 0x000000142800780c */ /* 0x000fe20003fa2270 */
[----:B--2---:R-:W-:-:S03]  /*0840*/  IMAD.WIDE.U32 R34, R32, R45, RZ ;  /* 0x0000002d20227225 */ /* 0x004fc600078e00ff */
[----:B------:R-:W-:-:S04]  /*0850*/  IADD3 R34, P0, PT, R34, R43, RZ ;  /* 0x0000002b22227210 */ /* 0x000fc80007f1e0ff */
[----:B------:R-:W-:Y:S01]  /*0860*/  IADD3.X R43, PT, PT, R35, UR5, RZ, P0, !PT ;  /* 0x00000005232b7c10 */ /* 0x000fe200087fe4ff */
[--C-:B------:R-:W-:Y:S01]  /*0870*/  @P1 IMAD.MOV.U32 R13, RZ, RZ, R34.reuse ;  /* 0x000000ffff0d1224 */ /* 0x100fe200078e0022 */
[C---:B------:R-:W-:Y:S01]  /*0880*/  ISETP.EQ.AND P0, PT, R40.reuse, RZ, PT ;  /* 0x000000ff2800720c */ /* 0x040fe20003f02270 */
[--C-:B------:R-:W-:Y:S01]  /*0890*/  @P2 IMAD.MOV.U32 R36, RZ, RZ, R34.reuse ;  /* 0x000000ffff242224 */ /* 0x100fe200078e0022 */
[----:B------:R-:W-:Y:S01]  /*08a0*/  @P4 MOV R38, R34 ;  /* 0x0000002200264202 */ /* 0x000fe20000000f00 */
[--C-:B------:R-:W-:Y:S02]  /*08b0*/  @P3 IMAD.MOV.U32 R37, RZ, RZ, R34.reuse ;  /* 0x000000ffff253224 */ /* 0x100fe400078e0022 */
[----:B------:R-:W-:Y:S02]  /*08c0*/  @P5 IMAD.MOV.U32 R39, RZ, RZ, R34 ;  /* 0x000000ffff275224 */ /* 0x000fe400078e0022 */
[----:B------:R-:W-:-:S06]  /*08d0*/  VIADD R40, R40, 0x4 ;  /* 0x0000000428287836 */ /* 0x000fcc0000000000 */
[----:B------:R-:W-:Y:S01]  /*08e0*/  @P0 IMAD.MOV.U32 R12, RZ, RZ, R34 ;  /* 0x000000ffff0c0224 */ /* 0x000fe200078e0022 */
[----:B------:R-:W-:Y:S06]  /*08f0*/  BRA.U UP0, `(.L_x_8) ;  /* 0xfffffffd00a07547 */ /* 0x000fec000b83ffff */
[----:B------:R-:W-:Y:S01]  /*0900*/  SHF.R.U32.HI R32, RZ, 0x17, R31 ;  /* 0x00000017ff207819 */ /* 0x000fe2000001161f */
[----:B------:R-:W-:Y:S03]  /*0910*/  BSSY.RECONVERGENT B3, `(.L_x_9) ;  /* 0x0000028000037945 */ /* 0x000fe60003800200 */
[C---:B------:R-:W-:Y:S02]  /*0920*/  LOP3.LUT R33, R32.reuse, 0xe0, RZ, 0xc0, !PT ;  /* 0x000000e020217812 */ /* 0x040fe400078ec0ff */
[----:B------:R-:W-:-:S03]  /*0930*/  LOP3.LUT P6, RZ, R32, 0x1f, RZ, 0xc0, !PT ;  /* 0x0000001f20ff7812 */ /* 0x000fc600078cc0ff */
[----:B------:R-:W-:-:S05]  /*0940*/  VIADD R33, R33, 0xffffff80 ;  /* 0xffffff8021217836 */ /* 0x000fca0000000000 */
[----:B------:R-:W-:-:S05]  /*0950*/  SHF.R.U32.HI R33, RZ, 0x5, R33 ;  /* 0x00000005ff217819 */ /* 0x000fca0000011621 */
[----:B------:R-:W-:-:S05]  /*0960*/  IMAD.U32 R35, R33, -0x4, RZ ;  /* 0xfffffffc21237824 */ /* 0x000fca00078e00ff */
[C---:B------:R-:W-:Y:S02]  /*0970*/  ISETP.EQ.AND P3, PT, R35.reuse, -0x18, PT ;  /* 0xffffffe82300780c */ /* 0x040fe40003f62270 */
[C---:B------:R-:W-:Y:S02]  /*0980*/  ISETP.EQ.AND P4, PT, R35.reuse, -0x14, PT ;  /* 0xffffffec2300780c */ /* 0x040fe40003f82270 */
[C---:B------:R-:W-:Y:S02]  /*0990*/  ISETP.EQ.AND P2, PT, R35.reuse, -0x10, PT ;  /* 0xfffffff02300780c */ /* 0x040fe40003f42270 */
[C---:B------:R-:W-:Y:S02]  /*09a0*/  ISETP.EQ.AND P1, PT, R35.reuse, -0xc, PT ;  /* 0xfffffff42300780c */ /* 0x040fe40003f22270 */
[C---:B------:R-:W-:Y:S02]  /*09b0*/  ISETP.EQ.AND P0, PT, R35.reuse, -0x8, PT ;  /* 0xfffffff82300780c */ /* 0x040fe40003f02270 */
[----:B------:R-:W-:-:S03]  /*09c0*/  ISETP.EQ.AND P5, PT, R35, RZ, PT ;  /* 0x000000ff2300720c */ /* 0x000fc60003fa2270 */
[--C-:B------:R-:W-:Y:S01]  /*09d0*/  @P3 IMAD.MOV.U32 R40, RZ, RZ, R12.reuse ;  /* 0x000000ffff283224 */ /* 0x100fe200078e000c */
[C---:B------:R-:W-:Y:S01]  /*09e0*/  ISETP.EQ.AND P3, PT, R35.reuse, -0x4, PT ;  /* 0xfffffffc2300780c */ /* 0x040fe20003f62270 */
[----:B------:R-:W-:Y:S01]  /*09f0*/  @P4 IMAD.MOV.U32 R33, RZ, RZ, R12 ;  /* 0x000000ffff214224 */ /* 0x000fe200078e000c */
[----:B------:R-:W-:Y:S01]  /*0a00*/  @P4 MOV R40, R13 ;  /* 0x0000000d00284202 */ /* 0x000fe20000000f00 */
[----:B------:R-:W-:Y:S01]  /*0a10*/  @P2 IMAD.MOV.U32 R33, RZ, RZ, R13 ;  /* 0x000000ffff212224 */ /* 0x000fe200078e000d */
[----:B------:R-:W-:Y:S01]  /*0a20*/  ISETP.EQ.AND P4, PT, R35, 0x4, PT ;  /* 0x000000042300780c */ /* 0x000fe20003f82270 */
[--C-:B------:R-:W-:Y:S02]  /*0a30*/  @P2 IMAD.MOV.U32 R40, RZ, RZ, R36.reuse ;  /* 0x000000ffff282224 */ /* 0x100fe400078e0024 */
[----:B------:R-:W-:Y:S02]  /*0a40*/  @P1 IMAD.MOV.U32 R33, RZ, RZ, R36 ;  /* 0x000000ffff211224 */ /* 0x000fe400078e0024 */
[----:B------:R-:W-:-:S02]  /*0a50*/  @P1 IMAD.MOV.U32 R40, RZ, RZ, R37 ;  /* 0x000000ffff281224 */ /* 0x000fc400078e0025 */
[----:B------:R-:W-:Y:S02]  /*0a60*/  @P0 IMAD.MOV.U32 R33, RZ, RZ, R37 ;  /* 0x000000ffff210224 */ /* 0x000fe400078e0025 */
[----:B------:R-:W-:Y:S01]  /*0a70*/  @P0 IMAD.MOV.U32 R40, RZ, RZ, R38 ;  /* 0x000000ffff280224 */ /* 0x000fe200078e0026 */
[----:B------:R-:W-:Y:S01]  /*0a80*/  @P3 MOV R33, R38 ;  /* 0x0000002600213202 */ /* 0x000fe20000000f00 */
[--C-:B------:R-:W-:Y:S02]  /*0a90*/  @P3 IMAD.MOV.U32 R40, RZ, RZ, R39.reuse ;  /* 0x000000ffff283224 */ /* 0x100fe400078e0027 */
[----:B------:R-:W-:Y:S02]  /*0aa0*/  @P5 IMAD.MOV.U32 R33, RZ, RZ, R39 ;  /* 0x000000ffff215224 */ /* 0x000fe400078e0027 */
[--C-:B------:R-:W-:Y:S02]  /*0ab0*/  @P5 IMAD.MOV.U32 R40, RZ, RZ, R43.reuse ;  /* 0x000000ffff285224 */ /* 0x100fe400078e002b */
[----:B------:R-:W-:Y:S01]  /*0ac0*/  @P4 IMAD.MOV.U32 R33, RZ, RZ, R43 ;  /* 0x000000ffff214224 */ /* 0x000fe200078e002b */
[----:B------:R-:W-:Y:S06]  /*0ad0*/  @!P6 BRA `(.L_x_10) ;  /* 0x00000000002ce947 */ /* 0x000fec0003800000 */
[----:B------:R-:W-:Y:S01]  /*0ae0*/  @P2 IMAD.MOV.U32 R34, RZ, RZ, R12 ;  /* 0x000000ffff222224 */ /* 0x000fe200078e000c */
[----:B------:R-:W-:Y:S01]  /*0af0*/  LOP3.LUT R32, R32, 0x1f, RZ, 0xc0, !PT ;  /* 0x0000001f20207812 */ /* 0x000fe200078ec0ff */
[----:B------:R-:W-:Y:S01]  /*0b00*/  @P1 IMAD.MOV.U32 R34, RZ, RZ, R13 ;  /* 0x000000ffff221224 */ /* 0x000fe200078e000d */
[----:B------:R-:W-:Y:S01]  /*0b10*/  @P0 MOV R34, R36 ;  /* 0x0000002400220202 */ /* 0x000fe20000000f00 */
[----:B------:R-:W-:Y:S01]  /*0b20*/  @P3 IMAD.MOV.U32 R34, RZ, RZ, R37 ;  /* 0x000000ffff223224 */ /* 0x000fe200078e0025 */
[----:B------:R-:W-:Y:S01]  /*0b30*/  ISETP.EQ.AND P0, PT, R35, 0x8, PT ;  /* 0x000000082300780c */ /* 0x000fe20003f02270 */
[----:B------:R-:W-:Y:S01]  /*0b40*/  @P5 IMAD.MOV.U32 R34, RZ, RZ, R38 ;  /* 0x000000ffff225224 */ /* 0x000fe200078e0026 */
[----:B------:R-:W-:Y:S01]  /*0b50*/  SHF.L.W.U32.HI R40, R33, R32, R40 ;  /* 0x0000002021287219 */ /* 0x000fe20000010e28 */
[----:B------:R-:W-:-:S10]  /*0b60*/  @P4 IMAD.MOV.U32 R34, RZ, RZ, R39 ;  /* 0x000000ffff224224 */ /* 0x000fd400078e0027 */
[----:B------:R-:W-:-:S05]  /*0b70*/  @P0 IMAD.MOV.U32 R34, RZ, RZ, R43 ;  /* 0x000000ffff220224 */ /* 0x000fca00078e002b */
[----:B------:R-:W-:-:S07]  /*0b80*/  SHF.L.W.U32.HI R33, R34, R32, R33 ;  /* 0x0000002022217219 */ /* 0x000fce0000010e21 */
.L_x_10:
[----:B------:R-:W-:Y:S05]  /*0b90*/  BSYNC.RECONVERGENT B3 ;  /* 0x0000000000037941 */ /* 0x000fea0003800200 */
.L_x_9:
[C---:B------:R-:W-:Y:S01]  /*0ba0*/  SHF.L.W.U32.HI R42, R33.reuse, 0x2, R40 ;  /* 0x00000002212a7819 */ /* 0x040fe20000010e28 */
[----:B------:R-:W-:Y:S01]  /*0bb0*/  IMAD.SHL.U32 R33, R33, 0x4, RZ ;  /* 0x0000000421217824 */ /* 0x000fe200078e00ff */
[----:B------:R-:W-:Y:S01]  /*0bc0*/  UMOV UR4, 0x54442d19 ;  /* 0x54442d1900047882 */ /* 0x000fe20000000000 */
[----:B------:R-:W-:Y:S01]  /*0bd0*/  UMOV UR5, 0x3bf921fb ;  /* 0x3bf921fb00057882 */ /* 0x000fe20000000000 */
[----:B------:R-:W-:Y:S02]  /*0be0*/  SHF.R.S32.HI R34, RZ, 0x1f, R42 ;  /* 0x0000001fff227819 */ /* 0x000fe4000001142a */
[----:B------:R-:W-:Y:S02]  /*0bf0*/  ISETP.GE.AND P0, PT, R31, RZ, PT ;  /* 0x000000ff1f00720c */ /* 0x000fe40003f06270 */
[C---:B------:R-:W-:Y:S02]  /*0c00*/  LOP3.LUT R32, R34.reuse, R33, RZ, 0x3c, !PT ;  /* 0x0000002122207212 */ /* 0x040fe400078e3cff */
[----:B------:R-:W-:-:S02]  /*0c10*/  LOP3.LUT R33, R34, R42, RZ, 0x3c, !PT ;  /* 0x0000002a22217212 */ /* 0x000fc400078e3cff */
[----:B------:R-:W-:Y:S02]  /*0c20*/  SHF.R.U32.HI R43, RZ, 0x1e, R40 ;  /* 0x0000001eff2b7819 */ /* 0x000fe40000011628 */
[C---:B------:R-:W-:Y:S02]  /*0c30*/  LOP3.LUT R31, R42.reuse, R31, RZ, 0x3c, !PT ;  /* 0x0000001f2a1f7212 */ /* 0x040fe400078e3cff */
[----:B------:R-:W1:Y:S01]  /*0c40*/  I2F.F64.S64 R32, R32 ;  /* 0x0000002000207312 */ /* 0x000e620000301c00 */
[----:B------:R-:W-:Y:S02]  /*0c50*/  LEA.HI R40, R42, R43, RZ, 0x1 ;  /* 0x0000002b2a287211 */ /* 0x000fe400078f08ff */
[----:B------:R-:W-:Y:S02]  /*0c60*/  ISETP.GE.AND P1, PT, R31, RZ, PT ;  /* 0x000000ff1f00720c */ /* 0x000fe40003f26270 */
[----:B------:R-:W-:-:S05]  /*0c70*/  IADD3 R31, PT, PT, -R40, RZ, RZ ;  /* 0x000000ff281f7210 */ /* 0x000fca0007ffe1ff */
[----:B------:R-:W-:Y:S01]  /*0c80*/  @!P0 IMAD.MOV.U32 R40, RZ, RZ, R31 ;  /* 0x000000ffff288224 */ /* 0x000fe200078e001f */
[----:B-1----:R-:W-:-:S10]  /*0c90*/  DMUL R34, R32, UR4 ;  /* 0x0000000420227c28 */ /* 0x002fd40008000000 */
[----:B------:R-:W1:Y:S02]  /*0ca0*/  F2F.F32.F64 R34, R34 ;  /* 0x0000002200227310 */ /* 0x000e640000301000 */
[----:B-1----:R-:W-:-:S07]  /*0cb0*/  FSEL R32, -R34, R34, !P1 ;  /* 0x0000002222207208 */ /* 0x002fce0004800100 */
.L_x_7:
[----:B------:R-:W-:Y:S05]  /*0cc0*/  BSYNC.RECONVERGENT B2 ;  /* 0x0000000000027941 */ /* 0x000fea0003800200 */
.L_x_6:
[----:B------:R-:W-:Y:S01]  /*0cd0*/  LOP3.LUT R33, R40, 0x1, RZ, 0xc0, !PT ;  /* 0x0000000128217812 */ /* 0x000fe200078ec0ff */
[----:B------:R-:W-:Y:S02]  /*0ce0*/  IMAD.MOV.U32 R31, RZ, RZ, 0x37cbac00 ;  /* 0x37cbac00ff1f7424 */ /* 0x000fe400078e00ff */
[----:B------:R-:W-:Y:S01]  /*0cf0*/  FMUL R34, R32, R32 ;  /* 0x0000002020227220 */ /* 0x000fe20000400000 */
[----:B------:R-:W-:Y:S01]  /*0d00*/  VIADD R40, R40, 0x1 ;  /* 0x0000000128287836 */ /* 0x000fe20000000000 */
[----:B------:R-:W-:Y:S01]  /*0d10*/  ISETP.NE.U32.AND P0, PT, R33, 0x1, PT ;  /* 0x000000012100780c */ /* 0x000fe20003f05070 */
[----:B------:R-:W-:Y:S02]  /*0d20*/  IMAD.MOV.U32 R33, RZ, RZ, 0x3c0885e4 ;  /* 0x3c0885e4ff217424 */ /* 0x000fe400078e00ff */
[----:B------:R-:W-:Y:S01]  /*0d30*/  FFMA R31, R34, R31, -0.0013887860113754868507 ;  /* 0xbab607ed221f7423 */ /* 0x000fe2000000001f */
[----:B------:R-:W-:Y:S01]  /*0d40*/  FMUL R41, R41, R6 ;  /* 0x0000000629297220 */ /* 0x000fe20000400000 */
[----:B------:R-:W-:Y:S01]  /*0d50*/  LOP3.LUT P1, RZ, R40, 0x2, RZ, 0xc0, !PT ;  /* 0x0000000228ff7812 */ /* 0x000fe2000782c0ff */
[----:B------:R-:W-:Y:S01]  /*0d60*/  IMAD.MOV.U32 R40, RZ, RZ, 0x3e2aaaa8 ;  /* 0x3e2aaaa8ff287424 */ /* 0x000fe200078e00ff */
[----:B------:R-:W-:-:S02]  /*0d70*/  FSEL R33, R33, 0.041666727513074874878, !P0 ;  /* 0x3d2aaabb21217808 */ /* 0x000fc40004000000 */
[----:B------:R-:W-:Y:S02]  /*0d80*/  FSEL R31, R31, -0.00019574658654164522886, P0 ;  /* 0xb94d41531f1f7808 */ /* 0x000fe40000000000 */
[----:B------:R-:W-:-:S03]  /*0d90*/  FSEL R40, -R40, -0.4999999701976776123, !P0 ;  /* 0xbeffffff28287808 */ /* 0x000fc60004000100 */
[----:B------:R-:W-:Y:S01]  /*0da0*/  FFMA R33, R34, R31, R33 ;  /* 0x0000001f22217223 */ /* 0x000fe20000000021 */
[----:B------:R-:W-:-:S03]  /*0db0*/  FSEL R31, R32, 1, !P0 ;  /* 0x3f800000201f7808 */ /* 0x000fc60004000000 */
[C---:B------:R-:W-:Y:S02]  /*0dc0*/  FFMA R33, R34.reuse, R33, R40 ;  /* 0x0000002122217223 */ /* 0x040fe40000000028 */
[----:B------:R-:W-:-:S04]  /*0dd0*/  FFMA R34, R34, R31, RZ ;  /* 0x0000001f22227223 */ /* 0x000fc800000000ff */
[----:B------:R-:W-:-:S04]  /*0de0*/  FFMA R34, R34, R33, R31 ;  /* 0x0000002122227223 */ /* 0x000fc8000000001f */
[----:B------:R-:W-:-:S04]  /*0df0*/  @P1 FADD R34, RZ, -R34 ;  /* 0x80000022ff221221 */ /* 0x000fc80000000000 */
[----:B------:R-:W-:-:S05]  /*0e00*/  FFMA R27, R34, -R41, R27 ;  /* 0x80000029221b7223 */ /* 0x000fca000000001b */
[----:B------:R-:W-:-:S13]  /*0e10*/  FSETP.GEU.AND P0, PT, R27, RZ, PT ;  /* 0x000000ff1b00720b */ /* 0x000fda0003f0e000 */
[----:B------:R-:W-:Y:S05]  /*0e20*/  @!P0 BRA `(.L_x_11) ;  /* 0x0000000400388947 */ /* 0x000fea0003800000 */
[----:B------:R-:W1:Y:S02]  /*0e30*/  LDCU UR4, c[0x0][0x38c] ;  /* 0x00007180ff0477ac */ /* 0x000e640008000800 */
[----:B-1----:R-:W-:-:S13]  /*0e40*/  FSETP.GE.AND P0, PT, R27, UR4, PT ;  /* 0x000000041b007c0b */ /* 0x002fda000bf06000 */
[----:B------:R-:W-:Y:S05]  /*0e50*/  @P0 BRA `(.L_x_12) ;  /* 0x0000000000f40947 */ /* 0x000fea0003800000 */
[----:B------:R-:W-:Y:S02]  /*0e60*/  SHF.R.U32.HI R31, RZ, 0x2, R20 ;  /* 0x00000002ff1f7819 */ /* 0x000fe40000011614 */
[----:B------:R-:W-:Y:S02]  /*0e70*/  SHF.L.U32 R33, R28, 0x4, RZ ;  /* 0x000000041c217819 */ /* 0x000fe400000006ff */
[----:B------:R-:W-:-:S05]  /*0e80*/  LOP3.LUT R31, R31, R20, RZ, 0x3c, !PT ;  /* 0x000000141f1f7212 */ /* 0x000fca00078e3cff */
[----:B------:R-:W-:-:S05]  /*0e90*/  IMAD.SHL.U32 R20, R31, 0x2, RZ ;  /* 0x000000021f147824 */ /* 0x000fca00078e00ff */
[----:B------:R-:W-:Y:S01]  /*0ea0*/  LOP3.LUT R22, R28, R33, R20, 0x96, !PT ;  /* 0x000000211c167212 */ /* 0x000fe200078e9614 */
[----:B------:R-:W-:-:S03]  /*0eb0*/  VIADD R20, R18, 0xb0f8a ;  /* 0x000b0f8a12147836 */ /* 0x000fc60000000000 */
[----:B------:R-:W-:-:S05]  /*0ec0*/  LOP3.LUT R22, R22, R31, RZ, 0x3c, !PT ;  /* 0x0000001f16167212 */ /* 0x000fca00078e3cff */
[----:B------:R-:W-:-:S05]  /*0ed0*/  IMAD.IADD R26, R22, 0x1, R20 ;  /* 0x00000001161a7824 */ /* 0x000fca00078e0214 */
[----:B------:R-:W-:-:S05]  /*0ee0*/  I2FP.F32.U32 R26, R26 ;  /* 0x0000001a001a7245 */ /* 0x000fca0000201000 */
[----:B------:R-:W-:-:S05]  /*0ef0*/  FFMA R26, R26, R19, 1.1641532182693481445e-10 ;  /* 0x2f0000001a1a7423 */ /* 0x000fca0000000013 */
[----:B------:R-:W-:-:S13]  /*0f00*/  FSETP.GEU.AND P0, PT, R26, R5, PT ;  /* 0x000000051a00720b */ /* 0x000fda0003f0e000 */
[----:B------:R-:W-:Y:S05]  /*0f10*/  @!P0 BRA `(.L_x_13) ;  /* 0x00000000004c8947 */ /* 0x000fea0003800000 */
[----:B------:R-:W-:Y:S01]  /*0f20*/  SHF.R.U32.HI R20, RZ, 0x2, R21 ;  /* 0x00000002ff147819 */ /* 0x000fe20000011615 */
[----:B------:R-:W-:Y:S01]  /*0f30*/  UMOV UR4, 0x54442d18 ;  /* 0x54442d1800047882 */ /* 0x000fe20000000000 */
[----:B------:R-:W-:Y:S01]  /*0f40*/  IADD3 R18, PT, PT, R18, 0x10974f, RZ ;  /* 0x0010974f12127810 */ /* 0x000fe20007ffe0ff */
[----:B------:R-:W-:Y:S01]  /*0f50*/  UMOV UR5, 0x400921fb ;  /* 0x400921fb00057882 */ /* 0x000fe20000000000 */
[----:B------:R-:W-:Y:S01]  /*0f60*/  LOP3.LUT R20, R20, R21, RZ, 0x3c, !PT ;  /* 0x0000001514147212 */ /* 0x000fe200078e3cff */
[----:B------:R-:W-:-:S04]  /*0f70*/  IMAD.SHL.U32 R21, R22, 0x10, RZ ;  /* 0x0000001016157824 */ /* 0x000fc800078e00ff */
[----:B------:R-:W-:-:S05]  /*0f80*/  IMAD.SHL.U32 R23, R20, 0x2, RZ ;  /* 0x0000000214177824 */ /* 0x000fca00078e00ff */
[----:B------:R-:W-:Y:S01]  /*0f90*/  LOP3.LUT R23, R22, R21, R23, 0x96, !PT ;  /* 0x0000001516177212 */ /* 0x000fe200078e9617 */
[----:B------:R-:W-:-:S03]  /*0fa0*/  IMAD.MOV.U32 R21, RZ, RZ, R28 ;  /* 0x000000ffff157224 */ /* 0x000fc600078e001c */
[----:B------:R-:W-:-:S05]  /*0fb0*/  LOP3.LUT R23, R23, R20, RZ, 0x3c, !PT ;  /* 0x0000001417177212 */ /* 0x000fca00078e3cff */
[----:B------:R-:W-:-:S05]  /*0fc0*/  IMAD.IADD R20, R23, 0x1, R18 ;  /* 0x0000000117147824 */ /* 0x000fca00078e0212 */
[----:B------:R-:W-:-:S05]  /*0fd0*/  I2FP.F32.U32 R20, R20 ;  /* 0x0000001400147245 */ /* 0x000fca0000201000 */
[----:B------:R-:W-:Y:S01]  /*0fe0*/  FFMA R26, R20, R19, 1.1641532182693481445e-10 ;  /* 0x2f000000141a7423 */ /* 0x000fe20000000013 */
[----:B------:R-:W-:Y:S02]  /*0ff0*/  IMAD.MOV.U32 R19, RZ, RZ, R30 ;  /* 0x000000ffff137224 */ /* 0x000fe400078e001e */
[----:B------:R-:W-:Y:S01]  /*1000*/  IMAD.MOV.U32 R20, RZ, RZ, R29 ;  /* 0x000000ffff147224 */ /* 0x000fe200078e001d */
[----:B------:R-:W1:Y:S02]  /*1010*/  F2F.F64.F32 R32, R26 ;  /* 0x0000001a00207310 */ /* 0x000e640000201800 */
[----:B-1----:R-:W-:-:S06]  /*1020*/  DMUL R32, R32, UR4 ;  /* 0x0000000420207c28 */ /* 0x002fcc0008000000 */
[----:B------:R1:W2:Y:S01]  /*1030*/  F2F.F32.F64 R31, R32 ;  /* 0x00000020001f7310 */ /* 0x0002a20000301000 */
[----:B------:R-:W-:Y:S05]  /*1040*/  BRA `(.L_x_14) ;  /* 0xfffffff000e07947 */ /* 0x000fea000383ffff */
.L_x_13:
[----:B------:R-:W1:Y:S01]  /*1050*/  S2R R19, SR_LANEID ;  /* 0x0000000000137919 */ /* 0x000e620000000000 */
[----:B------:R-:W2:Y:S01]  /*1060*/  LDCU.64 UR4, c[0x0][0x398] ;  /* 0x00007300ff0477ac */ /* 0x000ea20008000a00 */
[----:B------:R-:W-:Y:S01]  /*1070*/  IMAD.MOV.U32 R31, RZ, RZ, R23 ;  /* 0x000000ffff1f7224 */ /* 0x000fe200078e0017 */
[----:B------:R-:W-:Y:S01]  /*1080*/  MOV R29, R22 ;  /* 0x00000016001d7202 */ /* 0x000fe20000000f00 */
[----:B------:R-:W-:Y:S01]  /*1090*/  STG.E.64 desc[UR6][R14.64+0x18], R24 ;  /* 0x000018180e007986 */ /* 0x000fe2000c101b06 */
[----:B------:R-:W-:Y:S02]  /*10a0*/  VOTEU.ANY UR8, UPT, PT ;  /* 0x0000000000087886 */ /* 0x000fe400038e0100 */
[----:B------:R-:W1:Y:S01]  /*10b0*/  FLO.U32 R26, UR8 ;  /* 0x00000008001a7d00 */ /* 0x000e6200080e0000 */
[----:B------:R3:W-:Y:S04]  /*10c0*/  STG.E.64 desc[UR6][R14.64+0x28], R16 ;  /* 0x000028100e007986 */ /* 0x0007e8000c101b06 */
[----:B------:R-:W-:Y:S03]  /*10d0*/  STG.E desc[UR6][R14.64+0x20], R0 ;  /* 0x000020000e007986 */ /* 0x000fe6000c101906 */
[----:B------:R-:W4:Y:S01]  /*10e0*/  POPC R33, UR8 ;  /* 0x0000000800217d09 */ /* 0x000f220008000000 */
[----:B------:R-:W-:Y:S01]  /*10f0*/  STG.E.64 desc[UR6][R14.64], R20 ;  /* 0x000000140e007986 */ /* 0x000fe2000c101b06 */
[----:B--2---:R-:W-:-:S03]  /*1100*/  UIADD3 UR4, UP0, UPT, UR4, 0xc, URZ ;  /* 0x0000000c04047890 */ /* 0x004fc6000ff1e0ff */
[----:B------:R-:W-:Y:S01]  /*1110*/  STG.E.64 desc[UR6][R14.64+0x8], R30 ;  /* 0x0000081e0e007986 */ /* 0x000fe2000c101b06 */
[----:B---3--:R-:W2:Y:S01]  /*1120*/  LDC.64 R16, c[0x0][0x3a0] ;  /* 0x0000e800ff107b82 */ /* 0x008ea20000000a00 */
[----:B------:R-:W-:Y:S02]  /*1130*/  UIADD3.X UR5, UPT, UPT, URZ, UR5, URZ, UP0, !UPT ;  /* 0x00000005ff057290 */ /* 0x000fe400087fe4ff */
[----:B------:R-:W-:Y:S01]  /*1140*/  STG.E.64 desc[UR6][R14.64+0x10], R28 ;  /* 0x0000101c0e007986 */ /* 0x000fe2000c101b06 */
[----:B------:R-:W-:Y:S01]  /*1150*/  IMAD.U32 R18, RZ, RZ, UR4 ;  /* 0x00000004ff127e24 */ /* 0x000fe2000f8e00ff */
[----:B-1----:R-:W-:Y:S02]  /*1160*/  ISETP.EQ.U32.AND P0, PT, R26, R19, PT ;  /* 0x000000131a00720c */ /* 0x002fe40003f02070 */
[----:B------:R-:W-:-:S11]  /*1170*/  IMAD.U32 R19, RZ, RZ, UR5 ;  /* 0x00000005ff137e24 */ /* 0x000fd6000f8e00ff */
[----:B----4-:R-:W3:Y:S01]  /*1180*/  @P0 ATOMG.E.ADD.STRONG.GPU PT, R19, desc[UR6][R18.64], R33 ;  /* 0x80000021121309a8 */ /* 0x010ee200081ef106 */
[----:B------:R-:W-:Y:S01]  /*1190*/  VIADD R3, R3, 0x1 ;  /* 0x0000000103037836 */ /* 0x000fe20000000000 */
[----:B------:R-:W1:Y:S04]  /*11a0*/  S2R R22, SR_LTMASK ;  /* 0x0000000000167919 */ /* 0x000e680000003900 */
[----:B------:R-:W-:Y:S01]  /*11b0*/  STS [R10], R3 ;  /* 0x000000030a007388 */ /* 0x000fe20000000800 */
[----:B-1----:R-:W-:-:S06]  /*11c0*/  LOP3.LUT R22, R22, UR8, RZ, 0xc0, !PT ;  /* 0x0000000816167c12 */ /* 0x002fcc000f8ec0ff */
[----:B------:R-:W1:Y:S01]  /*11d0*/  POPC R22, R22 ;  /* 0x0000001600167309 */ /* 0x000e620000000000 */
[----:B---3--:R-:W1:Y:S02]  /*11e0*/  SHFL.IDX PT, R23, R19, R26, 0x1f ;  /* 0x00001f1a13177589 */ /* 0x008e6400000e0000 */
[----:B-1----:R-:W-:-:S04]  /*11f0*/  IMAD.IADD R23, R23, 0x1, R22 ;  /* 0x0000000117177824 */ /* 0x002fc800078e0216 */
[----:B--2---:R-:W-:-:S05]  /*1200*/  IMAD.WIDE R16, R23, 0x4, R16 ;  /* 0x0000000417107825 */ /* 0x004fca00078e0210 */
[----:B------:R3:W-:Y:S01]  /*1210*/  STG.E desc[UR6][R16.64], R27 ;  /* 0x0000001b10007986 */ /* 0x0007e2000c101906 */
[----:B------:R-:W-:Y:S05]  /*1220*/  BRA `(.L_x_15) ;  /* 0x00000000007c7947 */ /* 0x000fea0003800000 */
.L_x_12:
[----:B------:R-:W-:Y:S01]  /*1230*/  IMAD.MOV.U32 R27, RZ, RZ, R20 ;  /* 0x000000ffff1b7224 */ /* 0x000fe200078e0014 */
[----:B------:R-:W-:Y:S01]  /*1240*/  MOV R18, R21 ;  /* 0x0000001500127202 */ /* 0x000fe20000000f00 */
[----:B------:R-:W-:Y:S01]  /*1250*/  IMAD.MOV.U32 R19, RZ, RZ, R22 ;  /* 0x000000ffff137224 */ /* 0x000fe200078e0016 */
[----:B------:R1:W-:Y:S01]  /*1260*/  STG.E.64 desc[UR6][R14.64+0x18], R24 ;  /* 0x000018180e007986 */ /* 0x0003e2000c101b06 */
[----:B------:R-:W-:Y:S02]  /*1270*/  IMAD.MOV.U32 R20, RZ, RZ, R23 ;  /* 0x000000ffff147224 */ /* 0x000fe400078e0017 */
[----:B------:R-:W-:Y:S01]  /*1280*/  IMAD.MOV.U32 R21, RZ, RZ, R28 ;  /* 0x000000ffff157224 */ /* 0x000fe200078e001c */
[----:B------:R1:W-:Y:S01]  /*1290*/  STG.E.64 desc[UR6][R14.64+0x28], R16 ;  /* 0x000028100e007986 */ /* 0x0003e2000c101b06 */
[----:B------:R-:W-:-:S03]  /*12a0*/  VIADD R2, R2, 0x1 ;  /* 0x0000000102027836 */ /* 0x000fc60000000000 */
[----:B------:R1:W-:Y:S04]  /*12b0*/  STG.E desc[UR6][R14.64+0x20], R0 ;  /* 0x000020000e007986 */ /* 0x0003e8000c101906 */
[----:B------:R1:W-:Y:S04]  /*12c0*/  STG.E.64 desc[UR6][R14.64], R26 ;  /* 0x0000001a0e007986 */ /* 0x0003e8000c101b06 */
[----:B------:R1:W-:Y:S04]  /*12d0*/  STG.E.64 desc[UR6][R14.64+0x8], R18 ;  /* 0x000008120e007986 */ /* 0x0003e8000c101b06 */
[----:B------:R1:W-:Y:S04]  /*12e0*/  STG.E.64 desc[UR6][R14.64+0x10], R20 ;  /* 0x000010140e007986 */ /* 0x0003e8000c101b06 */
[----:B------:R1:W-:Y:S01]  /*12f0*/  STS [R9], R2 ;  /* 0x0000000209007388 */ /* 0x0003e20000000800 */
[----:B------:R-:W-:Y:S05]  /*1300*/  BRA `(.L_x_15) ;  /* 0x0000000000447947 */ /* 0x000fea0003800000 */
.L_x_11:
[----:B------:R-:W1:Y:S01]  /*1310*/  S2UR UR5, SR_CgaCtaId ;  /* 0x00000000000579c3 */ /* 0x000e620000008800 */
[----:B------:R-:W-:Y:S01]  /*1320*/  UMOV UR4, 0x400 ;  /* 0x0000040000047882 */ /* 0x000fe20000000000 */
        /* <DEDUP_REMOVED lines=10> */
[----:B------:R2:W-:Y:S01]  /*13d0*/  STG.E.64 desc[UR6][R14.64+0x8], R18 ;  /* 0x000008120e007986 */ /* 0x0005e2000c101b06 */
[----:B-1----:R-:W-:-:S03]  /*13e0*/  ULEA UR4, UR5, UR4, 0x18 ;  /* 0x0000000405047291 */ /* 0x002fc6000f8ec0ff */
[----:B------:R2:W-:Y:S03]  /*13f0*/  STG.E.64 desc[UR6][R14.64+0x10], R20 ;  /* 0x000010140e007986 */ /* 0x0005e6000c101b06 */
[----:B------:R-:W-:-:S05]  /*1400*/  LEA R23, R11, UR4, 0x2 ;  /* 0x000000040b177c11 */ /* 0x000fca000f8e10ff */
[----:B------:R2:W-:Y:S02]  /*1410*/  STS [R23], R4 ;  /* 0x0000000417007388 */ /* 0x0005e40000000800 */
.L_x_15:
[----:B------:R-:W-:Y:S05]  /*1420*/  BSYNC.RECONVERGENT B1 ;  /* 0x0000000000017941 */ /* 0x000fea0003800200 */
.L_x_5:
[----:B------:R-:W4:Y:S01]  /*1430*/  LDCU UR4, c[0x0][0x370] ;  /* 0x00006e00ff0477ac */ /* 0x000f220008000800 */
[----:B------:R-:W5:Y:S01]  /*1440*/  LDCU UR5, c[0x0][0x390] ;  /* 0x00007200ff0577ac */ /* 0x000f620008000800 */
[----:B----4-:R-:W-:-:S05]  /*1450*/  IMAD R7, R8, UR4, R7 ;  /* 0x0000000408077c24 */ /* 0x010fca000f8e0207 */
[----:B-----5:R-:W-:-:S13]  /*1460*/  ISETP.GE.AND P0, PT, R7, UR5, PT ;  /* 0x0000000507007c0c */ /* 0x020fda000bf06270 */
[----:B------:R-:W-:Y:S05]  /*1470*/  @!P0 BRA `(.L_x_16) ;  /* 0xffffffec00b08947 */ /* 0x000fea000383ffff */
.L_x_1:
[----:B-1----:R-:W-:Y:S05]  /*1480*/  BSYNC.RECONVERGENT B0 ;  /* 0x0000000000007941 */ /* 0x002fea0003800200 */
.L_x_0:
[----:B------:R-:W-:Y:S01]  /*1490*/  BAR.SYNC.DEFER_BLOCKING 0x0 ;  /* 0x0000000000007b1d */ /* 0x000fe20000010000 */
[----:B------:R-:W-:-:S13]  /*14a0*/  ISETP.GE.U32.AND P0, PT, R8, 0x2, PT ;  /* 0x000000020800780c */ /* 0x000fda0003f06070 */
[----:B------:R-:W-:Y:S05]  /*14b0*/  @!P0 BRA `(.L_x_17) ;  /* 0x0000000000708947 */ /* 0x000fea0003800000 */
[----:B------:R-:W1:Y:S01]  /*14c0*/  S2UR UR5, SR_CgaCtaId ;  /* 0x00000000000579c3 */ /* 0x000e620000008800 */
[----:B------:R-:W-:Y:S02]  /*14d0*/  UMOV UR4, 0x400 ;  /* 0x0000040000047882 */ /* 0x000fe40000000000 */
[----:B-1----:R-:W-:-:S06]  /*14e0*/  ULEA UR4, UR5, UR4, 0x18 ;  /* 0x0000000405047291 */ /* 0x002fcc000f8ec0ff */
[----:B------:R-:W-:-:S07]  /*14f0*/  LEA R12, R11, UR4, 0x2 ;  /* 0x000000040b0c7c11 */ /* 0x000fce000f8e10ff */
.L_x_20:
[----:B------:R-:W-:Y:S01]  /*1500*/  SHF.R.U32.HI R6, RZ, 0x1, R8 ;  /* 0x00000001ff067819 */ /* 0x000fe20000011608 */
[----:B------:R-:W-:Y:S03]  /*1510*/  BSSY.RECONVERGENT B0, `(.L_x_18) ;  /* 0x0000012000007945 */ /* 0x000fe60003800200 */
[----:B------:R-:W-:-:S13]  /*1520*/  ISETP.GE.U32.AND P0, PT, R11, R6, PT ;  /* 0x000000060b00720c */ /* 0x000fda0003f06070 */
[----:B-1----:R-:W-:Y:S05]  /*1530*/  @P0 BRA `(.L_x_19) ;  /* 0x00000000003c0947 */ /* 0x002fea0003800000 */
[C---:B--2---:R-:W-:Y:S01]  /*1540*/  IMAD R0, R6.reuse, 0x4, R12 ;  /* 0x0000000406007824 */ /* 0x044fe200078e020c */
[----:B------:R-:W-:Y:S01]  /*1550*/  LDS R3, [R12] ;  /* 0x000000000c037984 */ /* 0x000fe20000000800 */
[C---:B------:R-:W-:Y:S02]  /*1560*/  IMAD R2, R6.reuse, 0x4, R10 ;  /* 0x0000000406027824 */ /* 0x040fe400078e020a */
[----:B------:R-:W-:Y:S02]  /*1570*/  IMAD R4, R6, 0x4, R9 ;  /* 0x0000000406047824 */ /* 0x000fe400078e0209 */
[----:B------:R-:W1:Y:S02]  /*1580*/  LDS R0, [R0] ;  /* 0x0000000000007984 */ /* 0x000e640000000800 */
[----:B-1----:R-:W-:-:S05]  /*1590*/  IADD3 R3, PT, PT, R0, R3, RZ ;  /* 0x0000000300037210 */ /* 0x002fca0007ffe0ff */
[----:B------:R-:W-:Y:S04]  /*15a0*/  STS [R12], R3 ;  /* 0x000000030c007388 */ /* 0x000fe80000000800 */
[----:B------:R-:W-:Y:S04]  /*15b0*/  LDS R2, [R2] ;  /* 0x0000000002027984 */ /* 0x000fe80000000800 */
[----:B------:R-:W1:Y:S02]  /*15c0*/  LDS R5, [R10] ;  /* 0x000000000a057984 */ /* 0x000e640000000800 */
[----:B-1----:R-:W-:-:S05]  /*15d0*/  IMAD.IADD R5, R2, 0x1, R5 ;  /* 0x0000000102057824 */ /* 0x002fca00078e0205 */
[----:B------:R-:W-:Y:S04]  /*15e0*/  STS [R10], R5 ;  /* 0x000000050a007388 */ /* 0x000fe80000000800 */
[----:B------:R-:W-:Y:S04]  /*15f0*/  LDS R4, [R4] ;  /* 0x0000000004047984 */ /* 0x000fe80000000800 */
[----:B------:R-:W1:Y:S02]  /*1600*/  LDS R7, [R9] ;  /* 0x0000000009077984 */ /* 0x000e640000000800 */
[----:B-1----:R-:W-:-:S05]  /*1610*/  IMAD.IADD R0, R4, 0x1, R7 ;  /* 0x0000000104007824 */ /* 0x002fca00078e0207 */
[----:B------:R1:W-:Y:S02]  /*1620*/  STS [R9], R0 ;  /* 0x0000000009007388 */ /* 0x0003e40000000800 */
.L_x_19:
[----:B------:R-:W-:Y:S05]  /*1630*/  BSYNC.RECONVERGENT B0 ;  /* 0x0000000000007941 */ /* 0x000fea0003800200 */
.L_x_18:
[----:B------:R-:W-:Y:S01]  /*1640*/  BAR.SYNC.DEFER_BLOCKING 0x0 ;  /* 0x0000000000007b1d */ /* 0x000fe20000010000 */
[----:B------:R-:W-:Y:S01]  /*1650*/  ISETP.GT.U32.AND P0, PT, R8, 0x3, PT ;  /* 0x000000030800780c */ /* 0x000fe20003f04070 */
[----:B------:R-:W-:-:S12]  /*1660*/  IMAD.MOV.U32 R8, RZ, RZ, R6 ;  /* 0x000000ffff087224 */ /* 0x000fd800078e0006 */
[----:B------:R-:W-:Y:S05]  /*1670*/  @P0 BRA `(.L_x_20) ;  /* 0xfffffffc00a00947 */ /* 0x000fea000383ffff */
.L_x_17:
[----:B------:R-:W-:-:S13]  /*1680*/  ISETP.NE.AND P0, PT, R11, RZ, PT ;  /* 0x000000ff0b00720c */ /* 0x000fda0003f05270 */
[----:B------:R-:W-:Y:S05]  /*1690*/  @P0 EXIT ;  /* 0x000000000000094d */ /* 0x000fea0003800000 */
[----:B------:R-:W4:Y:S01]  /*16a0*/  S2UR UR5, SR_CgaCtaId ;  /* 0x00000000000579c3 */ /* 0x000f220000008800 */
[----:B------:R-:W-:-:S07]  /*16b0*/  UMOV UR4, 0x400 ;  /* 0x0000040000047882 */ /* 0x000fce0000000000 */
[----:B------:R-:W5:Y:S01]  /*16c0*/  LDC.64 R2, c[0x0][0x398] ;  /* 0x0000e600ff027b82 */ /* 0x000f620000000a00 */
[----:B----4-:R-:W-:-:S09]  /*16d0*/  ULEA UR4, UR5, UR4, 0x18 ;  /* 0x0000000405047291 */ /* 0x010fd2000f8ec0ff */
[----:B------:R-:W5:Y:S04]  /*16e0*/  LDS R7, [UR4] ;  /* 0x00000004ff077984 */ /* 0x000f680008000800 */
[----:B-1----:R-:W1:Y:S04]  /*16f0*/  LDS R9, [UR4+0x400] ;  /* 0x00040004ff097984 */ /* 0x002e680008000800 */
[----:B------:R-:W4:Y:S01]  /*1700*/  LDS R11, [UR4+0x800] ;  /* 0x00080004ff0b7984 */ /* 0x000f220008000800 */
[----:B------:R-:W0:Y:S02]  /*1710*/  LDCU.64 UR4, c[0x0][0x398] ;  /* 0x00007300ff0477ac */ /* 0x000e240008000a00 */
[----:B0-----:R-:W-:-:S04]  /*1720*/  UIADD3 UR4, UP0, UPT, UR4, 0x4, URZ ;  /* 0x0000000404047890 */ /* 0x001fc8000ff1e0ff */
[----:B------:R-:W-:Y:S02]  /*1730*/  UIADD3.X UR5, UPT, UPT, URZ, UR5, URZ, UP0, !UPT ;  /* 0x00000005ff057290 */ /* 0x000fe400087fe4ff */
[----:B--2---:R-:W-:-:S04]  /*1740*/  MOV R4, UR4 ;  /* 0x0000000400047c02 */ /* 0x004fc80008000f00 */
[----:B------:R-:W-:Y:S01]  /*1750*/  IMAD.U32 R5, RZ, RZ, UR5 ;  /* 0x00000005ff057e24 */ /* 0x000fe2000f8e00ff */
[----:B-----5:R-:W-:Y:S04]  /*1760*/  REDG.E.ADD.STRONG.GPU desc[UR6][R2.64], R7 ;  /* 0x000000070200798e */ /* 0x020fe8000c12e106 */
[----:B-1----:R-:W-:Y:S04]  /*1770*/  REDG.E.ADD.STRONG.GPU desc[UR6][R4.64], R9 ;  /* 0x000000090400798e */ /* 0x002fe8000c12e106 */
[----:B----4-:R-:W-:Y:S01]  /*1780*/  REDG.E.ADD.STRONG.GPU desc[UR6][R4.64+0x4], R11 ;  /* 0x0000040b0400798e */ /* 0x010fe2000c12e106 */
[----:B------:R-:W-:Y:S05]  /*1790*/  EXIT ;  /* 0x000000000000794d */ /* 0x000fea0003800000 */
        .weak           $__internal_0_$__cuda_sm20_rcp_rn_f32_slowpath
        .type           $__internal_0_$__cuda_sm20_rcp_rn_f32_slowpath,@function
        .size           $__internal_0_$__cuda_sm20_rcp_rn_f32_slowpath,($__internal_1_$__cuda_sm3x_div_rn_noftz_f32_slowpath - $__internal_0_$__cuda_sm20_rcp_rn_f32_slowpath)
$__internal_0_$__cuda_sm20_rcp_rn_f32_slowpath:
[----:B------:R-:W0:Y:S02]  /*17a0*/  LDC R0, c[0x0][0x380] ;  /* 0x0000e000ff007b82 */ /* 0x000e240000000800 */
[----:B0-----:R-:W-:-:S05]  /*17b0*/  IMAD.SHL.U32 R3, R0, 0x2, RZ ;  /* 0x0000000200037824 */ /* 0x001fca00078e00ff */
[----:B------:R-:W-:-:S04]  /*17c0*/  SHF.R.U32.HI R2, RZ, 0x18, R3 ;  /* 0x00000018ff027819 */ /* 0x000fc80000011603 */
[----:B------:R-:W-:-:S13]  /*17d0*/  ISETP.NE.U32.AND P0, PT, R2, RZ, PT ;  /* 0x000000ff0200720c */ /* 0x000fda0003f05070 */
[----:B------:R-:W-:Y:S05]  /*17e0*/  @P0 BRA `(.L_x_21) ;  /* 0x0000000000280947 */ /* 0x000fea0003800000 */
[----:B------:R-:W-:-:S13]  /*17f0*/  ISETP.NE.AND P0, PT, R3, RZ, PT ;  /* 0x000000ff0300720c */ /* 0x000fda0003f05270 */
[----:B------:R2:W3:Y:S01]  /*1800*/  @!P0 MUFU.RCP R2, R0 ;  /* 0x0000000000028308 */ /* 0x0004e20000001000 */
[----:B------:R-:W-:Y:S05]  /*1810*/  @!P0 BRA `(.L_x_22) ;  /* 0x0000000000a48947 */ /* 0x000fea0003800000 */
[----:B------:R-:W-:-:S04]  /*1820*/  FFMA R3, R0, 1.84467440737095516160e+19, RZ ;  /* 0x5f80000000037823 */ /* 0x000fc800000000ff */
[----:B--2---:R-:W3:Y:S02]  /*1830*/  MUFU.RCP R0, R3 ;  /* 0x0000000300007308 */ /* 0x004ee40000001000 */
[----:B---3--:R-:W-:-:S04]  /*1840*/  FFMA R2, R3, R0, -1 ;  /* 0xbf80000003027423 */ /* 0x008fc80000000000 */
[----:B------:R-:W-:-:S04]  /*1850*/  FADD.FTZ R5, -R2, -RZ ;  /* 0x800000ff02057221 */ /* 0x000fc80000010100 */
[----:B------:R-:W-:-:S04]  /*1860*/  FFMA R0, R0, R5, R0 ;  /* 0x0000000500007223 */ /* 0x000fc80000000000 */
[----:B------:R-:W-:Y:S01]  /*1870*/  FFMA R2, R0, 1.84467440737095516160e+19, RZ ;  /* 0x5f80000000027823 */ /* 0x000fe200000000ff */
[----:B------:R-:W-:Y:S06]  /*1880*/  BRA `(.L_x_22) ;  /* 0x0000000000887947 */ /* 0x000fec0003800000 */
.L_x_21:
[----:B------:R-:W-:-:S05]  /*1890*/  VIADD R3, R2, 0xffffff03 ;  /* 0xffffff0302037836 */ /* 0x000fca0000000000 */
[----:B------:R-:W-:-:S13]  /*18a0*/  ISETP.GT.U32.AND P0, PT, R3, 0x1, PT ;  /* 0x000000010300780c */ /* 0x000fda0003f04070 */
[----:B------:R-:W-:Y:S05]  /*18b0*/  @P0 BRA `(.L_x_23) ;  /* 0x0000000000780947 */ /* 0x000fea0003800000 */
[----:B------:R-:W-:Y:S01]  /*18c0*/  LOP3.LUT R4, R0, 0x7fffff, RZ, 0xc0, !PT ;  /* 0x007fffff00047812 */ /* 0x000fe200078ec0ff */
[----:B------:R-:W-:-:S03]  /*18d0*/  IMAD.MOV.U32 R18, RZ, RZ, 0x3 ;  /* 0x00000003ff127424 */ /* 0x000fc600078e00ff */
[----:B------:R-:W-:Y:S02]  /*18e0*/  LOP3.LUT R4, R4, 0x3f800000, RZ, 0xfc, !PT ;  /* 0x3f80000004047812 */ /* 0x000fe400078efcff */
[----:B------:R-:W-:Y:S02]  /*18f0*/  SHF.L.U32 R17, R18, R3, RZ ;  /* 0x0000000312117219 */ /* 0x000fe400000006ff */
[----:B------:R-:W0:Y:S02]  /*1900*/  MUFU.RCP R5, R4 ;  /* 0x0000000400057308 */ /* 0x000e240000001000 */
[----:B0-----:R-:W-:-:S04]  /*1910*/  FFMA R6, R4, R5, -1 ;  /* 0xbf80000004067423 */ /* 0x001fc80000000005 */
[----:B------:R-:W-:-:S04]  /*1920*/  FADD.FTZ R6, -R6, -RZ ;  /* 0x800000ff06067221 */ /* 0x000fc80000010100 */
[CCC-:B------:R-:W-:Y:S01]  /*1930*/  FFMA.RM R12, R5.reuse, R6.reuse, R5.reuse ;  /* 0x00000006050c7223 */ /* 0x1c0fe20000004005 */
[----:B------:R-:W-:-:S04]  /*1940*/  FFMA.RP R13, R5, R6, R5 ;  /* 0x00000006050d7223 */ /* 0x000fc80000008005 */
[C---:B------:R-:W-:Y:S02]  /*1950*/  LOP3.LUT R5, R12.reuse, 0x7fffff, RZ, 0xc0, !PT ;  /* 0x007fffff0c057812 */ /* 0x040fe400078ec0ff */
[----:B------:R-:W-:Y:S02]  /*1960*/  FSETP.NEU.FTZ.AND P0, PT, R12, R13, PT ;  /* 0x0000000d0c00720b */ /* 0x000fe40003f1d000 */
[----:B------:R-:W-:Y:S02]  /*1970*/  LOP3.LUT R6, R5, 0x800000, RZ, 0xfc, !PT ;  /* 0x0080000005067812 */ /* 0x000fe400078efcff */
[----:B------:R-:W-:Y:S02]  /*1980*/  SEL R5, RZ, 0xffffffff, !P0 ;  /* 0xffffffffff057807 */ /* 0x000fe40004000000 */
[----:B------:R-:W-:-:S03]  /*1990*/  LOP3.LUT R4, R17, R6, RZ, 0xc0, !PT ;  /* 0x0000000611047212 */ /* 0x000fc600078ec0ff */
[----:B------:R-:W-:Y:S01]  /*19a0*/  IMAD.MOV R5, RZ, RZ, -R5 ;  /* 0x000000ffff057224 */ /* 0x000fe200078e0a05 */
[----:B------:R-:W-:-:S04]  /*19b0*/  SHF.R.U32.HI R4, RZ, R3, R4 ;  /* 0x00000003ff047219 */ /* 0x000fc80000011604 */
[----:B------:R-:W-:Y:S02]  /*19c0*/  LOP3.LUT P1, RZ, R5, R3, R6, 0xf8, !PT ;  /* 0x0000000305ff7212 */ /* 0x000fe4000782f806 */
[C---:B------:R-:W-:Y:S02]  /*19d0*/  LOP3.LUT P0, RZ, R4.reuse, 0x1, RZ, 0xc0, !PT ;  /* 0x0000000104ff7812 */ /* 0x040fe4000780c0ff */
[----:B------:R-:W-:-:S04]  /*19e0*/  LOP3.LUT P2, RZ, R4, 0x2, RZ, 0xc0, !PT ;  /* 0x0000000204ff7812 */ /* 0x000fc8000784c0ff */
[----:B------:R-:W-:Y:S02]  /*19f0*/  PLOP3.LUT P0, PT, P0, P1, P2, 0xe0, 0x0 ;  /* 0x000000000000781c */ /* 0x000fe40000703c20 */
[----:B------:R-:W-:Y:S02]  /*1a00*/  LOP3.LUT P1, RZ, R0, 0x7fffff, RZ, 0xc0, !PT ;  /* 0x007fffff00ff7812 */ /* 0x000fe4000782c0ff */
[----:B------:R-:W-:-:S04]  /*1a10*/  SEL R3, RZ, 0x1, !P0 ;  /* 0x00000001ff037807 */ /* 0x000fc80004000000 */
[----:B------:R-:W-:-:S04]  /*1a20*/  IADD3 R3, PT, PT, -R3, RZ, RZ ;  /* 0x000000ff03037210 */ /* 0x000fc80007ffe1ff */
[----:B------:R-:W-:Y:S01]  /*1a30*/  ISETP.GE.AND P0, PT, R3, RZ, PT ;  /* 0x000000ff0300720c */ /* 0x000fe20003f06270 */
[----:B------:R-:W-:-:S05]  /*1a40*/  VIADD R3, R2, 0xffffff04 ;  /* 0xffffff0402037836 */ /* 0x000fca0000000000 */
[----:B------:R-:W-:-:S07]  /*1a50*/  SHF.R.U32.HI R3, RZ, R3, R6 ;  /* 0x00000003ff037219 */ /* 0x000fce0000011606 */
[----:B------:R-:W-:-:S04]  /*1a60*/  @!P0 VIADD R3, R3, 0x1 ;  /* 0x0000000103038836 */ /* 0x000fc80000000000 */
[----:B------:R-:W-:-:S05]  /*1a70*/  @!P1 IMAD.SHL.U32 R3, R3, 0x2, RZ ;  /* 0x0000000203039824 */ /* 0x000fca00078e00ff */
[----:B------:R-:W-:Y:S01]  /*1a80*/  LOP3.LUT R2, R3, 0x80000000, R0, 0xf8, !PT ;  /* 0x8000000003027812 */ /* 0x000fe200078ef800 */
[----:B------:R-:W-:Y:S06]  /*1a90*/  BRA `(.L_x_22) ;  /* 0x0000000000047947 */ /* 0x000fec0003800000 */
.L_x_23:
[----:B------:R0:W1:Y:S02]  /*1aa0*/  MUFU.RCP R2, R0 ;  /* 0x0000000000027308 */ /* 0x0000640000001000 */
.L_x_22:
[----:B------:R-:W-:Y:S02]  /*1ab0*/  HFMA2 R3, -RZ, RZ, 0, 0 ;  /* 0x00000000ff037431 */ /* 0x000fe400000001ff */
[----:B-1-3--:R-:W-:Y:S02]  /*1ac0*/  IMAD.MOV.U32 R6, RZ, RZ, R2 ;  /* 0x000000ffff067224 */ /* 0x00afe400078e0002 */
[----:B------:R-:W-:-:S04]  /*1ad0*/  IMAD.MOV.U32 R2, RZ, RZ, R16 ;  /* 0x000000ffff027224 */ /* 0x000fc800078e0010 */
[----:B0-2---:R-:W-:Y:S05]  /*1ae0*/  RET.REL.NODEC R2 `(_Z17kernel_simulationffffiPiPfP17curandStateXORWOW) ;  /* 0xffffffe402447950 */ /* 0x005fea0003c3ffff */
        .weak           $__internal_1_$__cuda_sm3x_div_rn_noftz_f32_slowpath
        .type           $__internal_1_$__cuda_sm3x_div_rn_noftz_f32_slowpath,@function
        .size           $__internal_1_$__cuda_sm3x_div_rn_noftz_f32_slowpath,(.L_x_43 - $__internal_1_$__cuda_sm3x_div_rn_noftz_f32_slowpath)
$__internal_1_$__cuda_sm3x_div_rn_noftz_f32_slowpath:
[----:B------:R-:W0:Y:S08]  /*1af0*/  LDC.64 R2, c[0x0][0x380] ;  /* 0x0000e000ff027b82 */ /* 0x000e300000000a00 */
[----:B------:R-:W1:Y:S08]  /*1b00*/  LDC R12, c[0x0][0x384] ;  /* 0x0000e100ff0c7b82 */ /* 0x000e700000000800 */
[----:B------:R-:W2:Y:S01]  /*1b10*/  LDC R13, c[0x0][0x380] ;  /* 0x0000e000ff0d7b82 */ /* 0x000ea20000000800 */
[----:B0-----:R-:W-:-:S02]  /*1b20*/  SHF.R.U32.HI R5, RZ, 0x17, R2 ;  /* 0x00000017ff057819 */ /* 0x001fc40000011602 */
[----:B------:R-:W-:Y:S02]  /*1b30*/  SHF.R.U32.HI R0, RZ, 0x17, R3 ;  /* 0x00000017ff007819 */ /* 0x000fe40000011603 */
[----:B------:R-:W-:Y:S02]  /*1b40*/  LOP3.LUT R5, R5, 0xff, RZ, 0xc0, !PT ;  /* 0x000000ff05057812 */ /* 0x000fe400078ec0ff */
[----:B------:R-:W-:-:S03]  /*1b50*/  LOP3.LUT R0, R0, 0xff, RZ, 0xc0, !PT ;  /* 0x000000ff00007812 */ /* 0x000fc600078ec0ff */
[----:B------:R-:W-:Y:S02]  /*1b60*/  VIADD R18, R5, 0xffffffff ;  /* 0xffffffff05127836 */ /* 0x000fe40000000000 */
[----:B------:R-:W-:-:S03]  /*1b70*/  VIADD R17, R0, 0xffffffff ;  /* 0xffffffff00117836 */ /* 0x000fc60000000000 */
[----:B------:R-:W-:-:S04]  /*1b80*/  ISETP.GT.U32.AND P0, PT, R18, 0xfd, PT ;  /* 0x000000fd1200780c */ /* 0x000fc80003f04070 */
[----:B------:R-:W-:-:S13]  /*1b90*/  ISETP.GT.U32.OR P0, PT, R17, 0xfd, P0 ;  /* 0x000000fd1100780c */ /* 0x000fda0000704470 */
[----:B------:R-:W-:Y:S01]  /*1ba0*/  @!P0 IMAD.MOV.U32 R16, RZ, RZ, RZ ;  /* 0x000000ffff108224 */ /* 0x000fe200078e00ff */
[----:B-12---:R-:W-:Y:S06]  /*1bb0*/  @!P0 BRA `(.L_x_24) ;  /* 0x00000000005c8947 */ /* 0x006fec0003800000 */
[----:B------:R-:W-:Y:S02]  /*1bc0*/  FSETP.GTU.FTZ.AND P0, PT, |R3|, +INF , PT ;  /* 0x7f8000000300780b */ /* 0x000fe40003f1c200 */
[----:B------:R-:W-:-:S04]  /*1bd0*/  FSETP.GTU.FTZ.AND P1, PT, |R2|, +INF , PT ;  /* 0x7f8000000200780b */ /* 0x000fc80003f3c200 */
[----:B------:R-:W-:-:S13]  /*1be0*/  PLOP3.LUT P0, PT, P0, P1, PT, 0xf8, 0x8f ;  /* 0x00000000008f781c */ /* 0x000fda0000703f70 */
[----:B------:R-:W-:Y:S05]  /*1bf0*/  @P0 BRA `(.L_x_25) ;  /* 0x0000000400440947 */ /* 0x000fea0003800000 */
[----:B------:R-:W-:-:S13]  /*1c00*/  LOP3.LUT P0, RZ, R13, 0x7fffffff, R12, 0xc8, !PT ;  /* 0x7fffffff0dff7812 */ /* 0x000fda000780c80c */
[----:B------:R-:W-:Y:S05]  /*1c10*/  @!P0 BRA `(.L_x_26) ;  /* 0x0000000400348947 */ /* 0x000fea0003800000 */
[C---:B------:R-:W-:Y:S02]  /*1c20*/  FSETP.NEU.FTZ.AND P2, PT, |R3|.reuse, +INF , PT ;  /* 0x7f8000000300780b */ /* 0x040fe40003f5d200 */
[----:B------:R-:W-:Y:S02]  /*1c30*/  FSETP.NEU.FTZ.AND P0, PT, |R2|, +INF , PT ;  /* 0x7f8000000200780b */ /* 0x000fe40003f1d200 */
[----:B------:R-:W-:-:S11]  /*1c40*/  FSETP.NEU.FTZ.AND P1, PT, |R3|, +INF , PT ;  /* 0x7f8000000300780b */ /* 0x000fd60003f3d200 */
[----:B------:R-:W-:Y:S05]  /*1c50*/  @!P0 BRA !P2, `(.L_x_26) ;  /* 0x0000000400248947 */ /* 0x000fea0005000000 */
[----:B------:R-:W-:-:S04]  /*1c60*/  LOP3.LUT P2, RZ, R12, 0x7fffffff, RZ, 0xc0, !PT ;  /* 0x7fffffff0cff7812 */ /* 0x000fc8000784c0ff */
[----:B------:R-:W-:-:S13]  /*1c70*/  PLOP3.LUT P0, PT, P0, P2, PT, 0x2f, 0xf2 ;  /* 0x0000000000f2781c */ /* 0x000fda0000704577 */
[----:B------:R-:W-:Y:S05]  /*1c80*/  @P0 BRA `(.L_x_27) ;  /* 0x0000000400100947 */ /* 0x000fea0003800000 */
[----:B------:R-:W-:-:S04]  /*1c90*/  LOP3.LUT P0, RZ, R13, 0x7fffffff, RZ, 0xc0, !PT ;  /* 0x7fffffff0dff7812 */ /* 0x000fc8000780c0ff */
[----:B------:R-:W-:-:S13]  /*1ca0*/  PLOP3.LUT P0, PT, P1, P0, PT, 0x2f, 0xf2 ;  /* 0x0000000000f2781c */ /* 0x000fda0000f00577 */
[----:B------:R-:W-:Y:S05]  /*1cb0*/  @P0 BRA `(.L_x_28) ;  /* 0x0000000000f80947 */ /* 0x000fea0003800000 */
[----:B------:R-:W-:Y:S02]  /*1cc0*/  ISETP.GE.AND P0, PT, R17, RZ, PT ;  /* 0x000000ff1100720c */ /* 0x000fe40003f06270 */
[----:B------:R-:W-:-:S11]  /*1cd0*/  ISETP.GE.AND P1, PT, R18, RZ, PT ;  /* 0x000000ff1200720c */ /* 0x000fd60003f26270 */
[----:B------:R-:W-:Y:S02]  /*1ce0*/  @P0 IMAD.MOV.U32 R16, RZ, RZ, RZ ;  /* 0x000000ffff100224 */ /* 0x000fe400078e00ff */
[----:B------:R-:W-:Y:S01]  /*1cf0*/  @!P0 FFMA R12, R3, 1.84467440737095516160e+19, RZ ;  /* 0x5f800000030c8823 */ /* 0x000fe200000000ff */
[----:B------:R-:W-:Y:S02]  /*1d00*/  @!P0 IMAD.MOV.U32 R16, RZ, RZ, -0x40 ;  /* 0xffffffc0ff108424 */ /* 0x000fe400078e00ff */
[----:B------:R-:W-:-:S03]  /*1d10*/  @!P1 FFMA R13, R2, 1.84467440737095516160e+19, RZ ;  /* 0x5f800000020d9823 */ /* 0x000fc600000000ff */
[----:B------:R-:W-:-:S07]  /*1d20*/  @!P1 IADD3 R16, PT, PT, R16, 0x40, RZ ;  /* 0x0000004010109810 */ /* 0x000fce0007ffe0ff */
.L_x_24:
[----:B------:R-:W-:-:S05]  /*1d30*/  LEA R2, R5, 0xc0800000, 0x17 ;  /* 0xc080000005027811 */ /* 0x000fca00078eb8ff */
[----:B------:R-:W-:Y:S02]  /*1d40*/  IMAD.IADD R13, R13, 0x1, -R2 ;  /* 0x000000010d0d7824 */ /* 0x000fe400078e0a02 */
[----:B------:R-:W-:Y:S02]  /*1d50*/  VIADD R2, R0, 0xffffff81 ;  /* 0xffffff8100027836 */ /* 0x000fe40000000000 */
[----:B------:R-:W0:Y:S01]  /*1d60*/  MUFU.RCP R3, R13 ;  /* 0x0000000d00037308 */ /* 0x000e220000001000 */
[----:B------:R-:W-:Y:S01]  /*1d70*/  FADD.FTZ R17, -R13, -RZ ;  /* 0x800000ff0d117221 */ /* 0x000fe20000010100 */
[C---:B------:R-:W-:Y:S01]  /*1d80*/  IMAD R0, R2.reuse, -0x800000, R12 ;  /* 0xff80000002007824 */ /* 0x040fe200078e020c */
[----:B------:R-:W-:-:S05]  /*1d90*/  IADD3 R5, PT, PT, R2, 0x7f, -R5 ;  /* 0x0000007f02057810 */ /* 0x000fca0007ffe805 */
[----:B------:R-:W-:Y:S02]  /*1da0*/  IMAD.IADD R5, R5, 0x1, R16 ;  /* 0x0000000105057824 */ /* 0x000fe400078e0210 */
[----:B0-----:R-:W-:-:S04]  /*1db0*/  FFMA R18, R3, R17, 1 ;  /* 0x3f80000003127423 */ /* 0x001fc80000000011 */
[----:B------:R-:W-:-:S04]  /*1dc0*/  FFMA R18, R3, R18, R3 ;  /* 0x0000001203127223 */ /* 0x000fc80000000003 */
[----:B------:R-:W-:-:S04]  /*1dd0*/  FFMA R3, R0, R18, RZ ;  /* 0x0000001200037223 */ /* 0x000fc800000000ff */
[----:B------:R-:W-:-:S04]  /*1de0*/  FFMA R12, R17, R3, R0 ;  /* 0x00000003110c7223 */ /* 0x000fc80000000000 */
[----:B------:R-:W-:-:S04]  /*1df0*/  FFMA R19, R18, R12, R3 ;  /* 0x0000000c12137223 */ /* 0x000fc80000000003 */
[----:B------:R-:W-:-:S04]  /*1e00*/  FFMA R12, R17, R19, R0 ;  /* 0x00000013110c7223 */ /* 0x000fc80000000000 */
[----:B------:R-:W-:-:S05]  /*1e10*/  FFMA R3, R18, R12, R19 ;  /* 0x0000000c12037223 */ /* 0x000fca0000000013 */
[----:B------:R-:W-:-:S04]  /*1e20*/  SHF.R.U32.HI R0, RZ, 0x17, R3 ;  /* 0x00000017ff007819 */ /* 0x000fc80000011603 */
[----:B------:R-:W-:-:S05]  /*1e30*/  LOP3.LUT R0, R0, 0xff, RZ, 0xc0, !PT ;  /* 0x000000ff00007812 */ /* 0x000fca00078ec0ff */
[----:B------:R-:W-:-:S04]  /*1e40*/  IMAD.IADD R16, R0, 0x1, R5 ;  /* 0x0000000100107824 */ /* 0x000fc800078e0205 */
[----:B------:R-:W-:-:S05]  /*1e50*/  VIADD R0, R16, 0xffffffff ;  /* 0xffffffff10007836 */ /* 0x000fca0000000000 */
[----:B------:R-:W-:-:S13]  /*1e60*/  ISETP.GE.U32.AND P0, PT, R0, 0xfe, PT ;  /* 0x000000fe0000780c */ /* 0x000fda0003f06070 */
[----:B------:R-:W-:Y:S05]  /*1e70*/  @!P0 BRA `(.L_x_29) ;  /* 0x0000000000808947 */ /* 0x000fea0003800000 */
[----:B------:R-:W-:-:S13]  /*1e80*/  ISETP.GT.AND P0, PT, R16, 0xfe, PT ;  /* 0x000000fe1000780c */ /* 0x000fda0003f04270 */
[----:B------:R-:W-:Y:S05]  /*1e90*/  @P0 BRA `(.L_x_30) ;  /* 0x00000000006c0947 */ /* 0x000fea0003800000 */
[----:B------:R-:W-:-:S13]  /*1ea0*/  ISETP.GE.AND P0, PT, R16, 0x1, PT ;  /* 0x000000011000780c */ /* 0x000fda0003f06270 */
[----:B------:R-:W-:Y:S05]  /*1eb0*/  @P0 BRA `(.L_x_31) ;  /* 0x0000000000980947 */ /* 0x000fea0003800000 */
[----:B------:R-:W-:Y:S02]  /*1ec0*/  ISETP.GE.AND P0, PT, R16, -0x18, PT ;  /* 0xffffffe81000780c */ /* 0x000fe40003f06270 */
[----:B------:R-:W-:-:S11]  /*1ed0*/  LOP3.LUT R3, R3, 0x80000000, RZ, 0xc0, !PT ;  /* 0x8000000003037812 */ /* 0x000fd600078ec0ff */
[----:B------:R-:W-:Y:S05]  /*1ee0*/  @!P0 BRA `(.L_x_31) ;  /* 0x00000000008c8947 */ /* 0x000fea0003800000 */
[-CC-:B------:R-:W-:Y:S01]  /*1ef0*/  FFMA.RZ R0, R18, R12.reuse, R19.reuse ;  /* 0x0000000c12007223 */ /* 0x180fe2000000c013 */
[----:B------:R-:W-:Y:S01]  /*1f00*/  IADD3 R13, PT, PT, R16, 0x20, RZ ;  /* 0x00000020100d7810 */ /* 0x000fe20007ffe0ff */
[-CC-:B------:R-:W-:Y:S01]  /*1f10*/  FFMA.RM R5, R18, R12.reuse, R19.reuse ;  /* 0x0000000c12057223 */ /* 0x180fe20000004013 */
[----:B------:R-:W-:Y:S02]  /*1f20*/  ISETP.NE.AND P2, PT, R16, RZ, PT ;  /* 0x000000ff1000720c */ /* 0x000fe40003f45270 */
[----:B------:R-:W-:Y:S01]  /*1f30*/  LOP3.LUT R2, R0, 0x7fffff, RZ, 0xc0, !PT ;  /* 0x007fffff00027812 */ /* 0x000fe200078ec0ff */
[----:B------:R-:W-:Y:S01]  /*1f40*/  FFMA.RP R0, R18, R12, R19 ;  /* 0x0000000c12007223 */ /* 0x000fe20000008013 */
[----:B------:R-:W-:Y:S01]  /*1f50*/  IMAD.MOV R12, RZ, RZ, -R16 ;  /* 0x000000ffff0c7224 */ /* 0x000fe200078e0a10 */
[----:B------:R-:W-:Y:S02]  /*1f60*/  ISETP.NE.AND P1, PT, R16, RZ, PT ;  /* 0x000000ff1000720c */ /* 0x000fe40003f25270 */
[----:B------:R-:W-:-:S02]  /*1f70*/  LOP3.LUT R2, R2, 0x800000, RZ, 0xfc, !PT ;  /* 0x0080000002027812 */ /* 0x000fc400078efcff */
[----:B------:R-:W-:Y:S02]  /*1f80*/  FSETP.NEU.FTZ.AND P0, PT, R0, R5, PT ;  /* 0x000000050000720b */ /* 0x000fe40003f1d000 */
[----:B------:R-:W-:Y:S02]  /*1f90*/  SHF.L.U32 R13, R2, R13, RZ ;  /* 0x0000000d020d7219 */ /* 0x000fe400000006ff */
[----:B------:R-:W-:Y:S02]  /*1fa0*/  SEL R5, R12, RZ, P2 ;  /* 0x000000ff0c057207 */ /* 0x000fe40001000000 */
[----:B------:R-:W-:Y:S02]  /*1fb0*/  ISETP.NE.AND P1, PT, R13, RZ, P1 ;  /* 0x000000ff0d00720c */ /* 0x000fe40000f25270 */
[----:B------:R-:W-:Y:S02]  /*1fc0*/  SHF.R.U32.HI R5, RZ, R5, R2 ;  /* 0x00000005ff057219 */ /* 0x000fe40000011602 */
[----:B------:R-:W-:-:S02]  /*1fd0*/  PLOP3.LUT P0, PT, P0, P1, PT, 0xf8, 0x8f ;  /* 0x00000000008f781c */ /* 0x000fc40000703f70 */
[----:B------:R-:W-:Y:S02]  /*1fe0*/  SHF.R.U32.HI R13, RZ, 0x1, R5 ;  /* 0x00000001ff0d7819 */ /* 0x000fe40000011605 */
[----:B------:R-:W-:-:S04]  /*1ff0*/  SEL R0, RZ, 0x1, !P0 ;  /* 0x00000001ff007807 */ /* 0x000fc80004000000 */
[----:B------:R-:W-:-:S04]  /*2000*/  LOP3.LUT R0, R0, 0x1, R13, 0xf8, !PT ;  /* 0x0000000100007812 */ /* 0x000fc800078ef80d */
[----:B------:R-:W-:-:S05]  /*2010*/  LOP3.LUT R0, R0, R5, RZ, 0xc0, !PT ;  /* 0x0000000500007212 */ /* 0x000fca00078ec0ff */
[----:B------:R-:W-:-:S05]  /*2020*/  IMAD.IADD R0, R13, 0x1, R0 ;  /* 0x000000010d007824 */ /* 0x000fca00078e0200 */
[----:B------:R-:W-:Y:S01]  /*2030*/  LOP3.LUT R3, R0, R3, RZ, 0xfc, !PT ;  /* 0x0000000300037212 */ /* 0x000fe200078efcff */
[----:B------:R-:W-:Y:S06]  /*2040*/  BRA `(.L_x_31) ;  /* 0x0000000000347947 */ /* 0x000fec0003800000 */
.L_x_30:
[----:B------:R-:W-:-:S04]  /*2050*/  LOP3.LUT R3, R3, 0x80000000, RZ, 0xc0, !PT ;  /* 0x8000000003037812 */ /* 0x000fc800078ec0ff */
[----:B------:R-:W-:Y:S01]  /*2060*/  LOP3.LUT R3, R3, 0x7f800000, RZ, 0xfc, !PT ;  /* 0x7f80000003037812 */ /* 0x000fe200078efcff */
[----:B------:R-:W-:Y:S06]  /*2070*/  BRA `(.L_x_31) ;  /* 0x0000000000287947 */ /* 0x000fec0003800000 */
.L_x_29:
[----:B------:R-:W-:Y:S01]  /*2080*/  IMAD R3, R5, 0x800000, R3 ;  /* 0x0080000005037824 */ /* 0x000fe200078e0203 */
[----:B------:R-:W-:Y:S06]  /*2090*/  BRA `(.L_x_31) ;  /* 0x0000000000207947 */ /* 0x000fec0003800000 */
.L_x_28:
[----:B------:R-:W-:-:S04]  /*20a0*/  LOP3.LUT R3, R13, 0x80000000, R12, 0x48, !PT ;  /* 0x800000000d037812 */ /* 0x000fc800078e480c */
[----:B------:R-:W-:Y:S01]  /*20b0*/  LOP3.LUT R3, R3, 0x7f800000, RZ, 0xfc, !PT ;  /* 0x7f80000003037812 */ /* 0x000fe200078efcff */
[----:B------:R-:W-:Y:S06]  /*20c0*/  BRA `(.L_x_31) ;  /* 0x0000000000147947 */ /* 0x000fec0003800000 */
.L_x_27:
[----:B------:R-:W-:Y:S01]  /*20d0*/  LOP3.LUT R3, R13, 0x80000000, R12, 0x48, !PT ;  /* 0x800000000d037812 */ /* 0x000fe200078e480c */
[----:B------:R-:W-:Y:S06]  /*20e0*/  BRA `(.L_x_31) ;  /* 0x00000000000c7947 */ /* 0x000fec0003800000 */
.L_x_26:
[----:B------:R-:W0:Y:S01]  /*20f0*/  MUFU.RSQ R3, -QNAN ;  /* 0xffc0000000037908 */ /* 0x000e220000001400 */
[----:B------:R-:W-:Y:S05]  /*2100*/  BRA `(.L_x_31) ;  /* 0x0000000000047947 */ /* 0x000fea0003800000 */
.L_x_25:
[----:B------:R-:W-:-:S07]  /*2110*/  FADD.FTZ R3, R3, R2 ;  /* 0x0000000203037221 */ /* 0x000fce0000010000 */
.L_x_31:
[----:B------:R-:W-:-:S04]  /*2120*/  IMAD.MOV.U32 R5, RZ, RZ, 0x0 ;  /* 0x00000000ff057424 */ /* 0x000fc800078e00ff */
[----:B0-----:R-:W-:Y:S05]  /*2130*/  RET.REL.NODEC R4 `(_Z17kernel_simulationffffiPiPfP17curandStateXORWOW) ;  /* 0xffffffdc04b07950 */ /* 0x001fea0003c3ffff */
.L_x_32:
[----:B------:R-:W-:-:S00]  /*2140*/  BRA `(.L_x_32) ;  /* 0xfffffffc00fc7947 */ /* 0x000fc0000383ffff */
[----:B------:R-:W-:-:S00]  /*2150*/  NOP ;  /* 0x0000000000007918 */ /* 0x000fc00000000000 */
        /* <DEDUP_REMOVED lines=10> */
.L_x_43:


//--------------------- .text._Z18setup_kernel_seedsP17curandStateXORWOWm --------------------------
	.section	.text._Z18setup_kernel_seedsP17curandStateXORWOWm,"ax",@progbits
	.align	128
        .global         _Z18setup_kernel_seedsP17curandStateXORWOWm
        .type           _Z18setup_kernel_seedsP17curandStateXORWOWm,@function
        .size           _Z18setup_kernel_seedsP17curandStateXORWOWm,(.L_x_45 - _Z18setup_kernel_seedsP17curandStateXORWOWm)
        .other          _Z18setup_kernel_seedsP17curandStateXORWOWm,@"STO_CUDA_ENTRY STV_DEFAULT"
_Z18setup_kernel_seedsP17curandStateXORWOWm:
.text._Z18setup_kernel_seedsP17curandStateXORWOWm:
[----:B------:R-:W-:Y:S01]  /*0000*/  LDC R1, c[0x0][0x37c] ;  /* 0x0000df00ff017b82 */ /* 0x000fe20000000800 */
[----:B------:R-:W0:Y:S07]  /*0010*/  S2R R13, SR_CTAID.X ;  /* 0x00000000000d7919 */ /* 0x000e2e0000002500 */
[----:B------:R-:W1:Y:S01]  /*0020*/  LDC.64 R2, c[0x0][0x388] ;  /* 0x0000e200ff027b82 */ /* 0x000e620000000a00 */
[----:B------:R-:W0:Y:S01]  /*0030*/  LDCU UR6, c[0x0][0x360] ;  /* 0x00006c00ff0677ac */ /* 0x000e220008000800 */
[----:B------:R-:W-:Y:S01]  /*0040*/  BSSY.RECONVERGENT B0, `(.L_x_33) ;  /* 0x00000e5000007945 */ /* 0x000fe20003800200 */
[----:B------:R-:W0:Y:S01]  /*0050*/  S2R R4, SR_TID.X ;  /* 0x0000000000047919 */ /* 0x000e220000002100 */
[----:B------:R-:W2:Y:S04]  /*0060*/  LDCU.64 UR4, c[0x0][0x358] ;  /* 0x00006b00ff0477ac */ /* 0x000ea80008000a00 */
[----:B------:R-:W3:Y:S01]  /*0070*/  LDC.64 R6, c[0x0][0x380] ;  /* 0x0000e000ff067b82 */ /* 0x000ee20000000a00 */
[----:B-1----:R-:W-:-:S02]  /*0080*/  LOP3.LUT R0, R2, 0xaad26b49, RZ, 0x3c, !PT ;  /* 0xaad26b4902007812 */ /* 0x002fc400078e3cff */
[----:B------:R-:W-:-:S03]  /*0090*/  LOP3.LUT R2, R3, 0xf7dcefdd, RZ, 0x3c, !PT ;  /* 0xf7dcefdd03027812 */ /* 0x000fc600078e3cff */
[----:B------:R-:W-:Y:S02]  /*00a0*/  IMAD R0, R0, 0x4182bed5, RZ ;  /* 0x4182bed500007824 */ /* 0x000fe400078e02ff */
[----:B------:R-:W-:Y:S02]  /*00b0*/  IMAD R3, R2, -0x658354e5, RZ ;  /* 0x9a7cab1b02037824 */ /* 0x000fe400078e02ff */
[C---:B------:R-:W-:Y:S01]  /*00c0*/  VIADD R5, R0.reuse, 0x75bcd15 ;  /* 0x075bcd1500057836 */ /* 0x040fe20000000000 */
[C---:B------:R-:W-:Y:S01]  /*00d0*/  LOP3.LUT R8, R0.reuse, 0x159a55e5, RZ, 0x3c, !PT ;  /* 0x159a55e500087812 */ /* 0x040fe200078e3cff */
[----:B0-----:R-:W-:Y:S01]  /*00e0*/  IMAD R13, R13, UR6, R4 ;  /* 0x000000060d0d7c24 */ /* 0x001fe2000f8e0204 */
[C---:B------:R-:W-:Y:S01]  /*00f0*/  IADD3 R4, PT, PT, R0.reuse, 0x64f0c9, R3 ;  /* 0x0064f0c900047810 */ /* 0x040fe20007ffe003 */
[----:B------:R-:W-:Y:S01]  /*0100*/  VIADD R11, R0, 0x583f19 ;  /* 0x00583f19000b7836 */ /* 0x000fe20000000000 */
[----:B------:R-:W-:Y:S01]  /*0110*/  LOP3.LUT R10, R3, 0x5491333, RZ, 0x3c, !PT ;  /* 0x05491333030a7812 */ /* 0x000fe200078e3cff */
[C---:B---3--:R-:W-:Y:S01]  /*0120*/  IMAD.WIDE R6, R13.reuse, 0x30, R6 ;  /* 0x000000300d067825 */ /* 0x048fe200078e0206 */
[----:B------:R-:W-:-:S03]  /*0130*/  ISETP.NE.AND P0, PT, R13, RZ, PT ;  /* 0x000000ff0d00720c */ /* 0x000fc60003f05270 */
[----:B------:R-:W-:Y:S01]  /*0140*/  VIADD R9, R3, 0x1f123bb5 ;  /* 0x1f123bb503097836 */ /* 0x000fe20000000000 */
[----:B--2---:R0:W-:Y:S04]  /*0150*/  STG.E.64 desc[UR4][R6.64], R4 ;  /* 0x0000000406007986 */ /* 0x0041e8000c101b04 */
[----:B------:R0:W-:Y:S04]  /*0160*/  STG.E.64 desc[UR4][R6.64+0x8], R8 ;  /* 0x0000080806007986 */ /* 0x0001e8000c101b04 */
[----:B------:R0:W-:Y:S01]  /*0170*/  STG.E.64 desc[UR4][R6.64+0x10], R10 ;  /* 0x0000100a06007986 */ /* 0x0001e2000c101b04 */
[----:B------:R-:W-:Y:S05]  /*0180*/  @!P0 BRA `(.L_x_34) ;  /* 0x0000000c00408947 */ /* 0x000fea0003800000 */
[----:B------:R-:W-:Y:S01]  /*0190*/  SHF.R.S32.HI R0, RZ, 0x1f, R13 ;  /* 0x0000001fff007819 */ /* 0x000fe2000001140d */
[----:B------:R-:W-:-:S07]  /*01a0*/  IMAD.MOV.U32 R12, RZ, RZ, RZ ;  /* 0x000000ffff0c7224 */ /* 0x000fce00078e00ff */
.L_x_40:
[----:B-1----:R-:W-:Y:S01]  /*01b0*/  LOP3.LUT R2, R13, 0x3, RZ, 0xc0, !PT ;  /* 0x000000030d027812 */ /* 0x002fe200078ec0ff */
[----:B------:R-:W-:Y:S03]  /*01c0*/  BSSY.RECONVERGENT B1, `(.L_x_35) ;  /* 0x00000c6000017945 */ /* 0x000fe60003800200 */
[----:B------:R-:W-:-:S04]  /*01d0*/  ISETP.NE.U32.AND P0, PT, R2, RZ, PT ;  /* 0x000000ff0200720c */ /* 0x000fc80003f05070 */
[----:B------:R-:W-:-:S13]  /*01e0*/  ISETP.NE.AND.EX P0, PT, RZ, RZ, PT, P0 ;  /* 0x000000ffff00720c */ /* 0x000fda0003f05300 */
[----:B------:R-:W-:Y:S05]  /*01f0*/  @!P0 BRA `(.L_x_36) ;  /* 0x0000000c00088947 */ /* 0x000fea0003800000 */
[----:B0-----:R-:W0:Y:S01]  /*0200*/  LDC.64 R8, c[0x4][RZ] ;  /* 0x01000000ff087b82 */ /* 0x001e220000000a00 */
[----:B------:R-:W-:Y:S02]  /*0210*/  IMAD.MOV.U32 R14, RZ, RZ, RZ ;  /* 0x000000ffff0e7224 */ /* 0x000fe400078e00ff */
[----:B0-----:R-:W-:-:S07]  /*0220*/  IMAD.WIDE.U32 R8, R12, 0xc80, R8 ;  /* 0x00000c800c087825 */ /* 0x001fce00078e0008 */
.L_x_39:
[----:B-1----:R-:W-:Y:S01]  /*0230*/  IMAD.MOV.U32 R15, RZ, RZ, RZ ;  /* 0x000000ffff0f7224 */ /* 0x002fe200078e00ff */
[----:B------:R-:W-:Y:S01]  /*0240*/  CS2R R2, SRZ ;  /* 0x0000000000027805 */ /* 0x000fe2000001ff00 */
[----:B------:R-:W-:Y:S01]  /*0250*/  IMAD.MOV.U32 R17, RZ, RZ, RZ ;  /* 0x000000ffff117224 */ /* 0x000fe200078e00ff */
[----:B------:R-:W-:-:S07]  /*0260*/  CS2R R4, SRZ ;  /* 0x0000000000047805 */ /* 0x000fce000001ff00 */
.L_x_38:
[----:B------:R-:W-:-:S05]  /*0270*/  IMAD.WIDE.U32 R10, R17, 0x4, R6 ;  /* 0x00000004110a7825 */ /* 0x000fca00078e0006 */
[----:B------:R0:W5:Y:S01]  /*0280*/  LDG.E R16, desc[UR4][R10.64+0x4] ;  /* 0x000004040a107981 */ /* 0x000162000c1e1900 */
[----:B------:R-:W-:-:S07]  /*0290*/  IMAD.MOV.U32 R19, RZ, RZ, RZ ;  /* 0x000000ffff137224 */ /* 0x000fce00078e00ff */
.L_x_37:
[----:B-----5:R-:W-:Y:S01]  /*02a0*/  SHF.R.U32.HI R24, RZ, R19, R16 ;  /* 0x00000013ff187219 */ /* 0x020fe20000011610 */
[----:B0-----:R-:W-:-:S03]  /*02b0*/  IMAD.SHL.U32 R10, R17, 0x20, RZ ;  /* 0x00000020110a7824 */ /* 0x001fc600078e00ff */
[----:B------:R-:W-:Y:S01]  /*02c0*/  LOP3.LUT R11, R24, 0x1, RZ, 0xc0, !PT ;  /* 0x00000001180b7812 */ /* 0x000fe200078ec0ff */
[----:B------:R-:W-:-:S03]  /*02d0*/  IMAD.IADD R10, R10, 0x1, R19 ;  /* 0x000000010a0a7824 */ /* 0x000fc600078e0213 */
[----:B------:R-:W-:Y:S01]  /*02e0*/  ISETP.NE.U32.AND P0, PT, R11, 0x1, PT ;  /* 0x000000010b00780c */ /* 0x000fe20003f05070 */
[----:B------:R-:W-:-:S03]  /*02f0*/  IMAD R11, R10, 0x5, RZ ;  /* 0x000000050a0b7824 */ /* 0x000fc600078e02ff */
[----:B------:R-:W-:Y:S01]  /*0300*/  R2P PR, R24, 0x7e ;  /* 0x0000007e18007804 */ /* 0x000fe20000000000 */
[----:B------:R-:W-:-:S08]  /*0310*/  IMAD.WIDE.U32 R10, R11, 0x4, R8 ;  /* 0x000000040b0a7825 */ /* 0x000fd000078e0008 */
[----:B------:R-:W2:Y:S04]  /*0320*/  @!P0 LDG.E R18, desc[UR4][R10.64] ;  /* 0x000000040a128981 */ /* 0x000ea8000c1e1900 */
[----:B------:R-:W3:Y:S04]  /*0330*/  @!P0 LDG.E R20, desc[UR4][R10.64+0x10] ;  /* 0x000010040a148981 */ /* 0x000ee8000c1e1900 */
[----:B------:R-:W4:Y:S04]  /*0340*/  @P1 LDG.E R22, desc[UR4][R10.64+0x14] ;  /* 0x000014040a161981 */ /* 0x000f28000c1e1900 */
[----:B------:R-:W4:Y:S04]  /*0350*/  @P2 LDG.E R26, desc[UR4][R10.64+0x28] ;  /* 0x000028040a1a2981 */ /* 0x000f28000c1e1900 */
[----:B------:R-:W4:Y:S04]  /*0360*/  @!P0 LDG.E R21, desc[UR4][R10.64+0x4] ;  /* 0x000004040a158981 */ /* 0x000f28000c1e1900 */
[----:B------:R-:W4:Y:S04]  /*0370*/  @!P0 LDG.E R23, desc[UR4][R10.64+0xc] ;  /* 0x00000c040a178981 */ /* 0x000f28000c1e1900 */
[----:B------:R-:W4:Y:S04]  /*0380*/  @P1 LDG.E R25, desc[UR4][R10.64+0x18] ;  /* 0x000018040a191981 */ /* 0x000f28000c1e1900 */
[----:B------:R-:W4:Y:S04]  /*0390*/  @P3 LDG.E R28, desc[UR4][R10.64+0x3c] ;  /* 0x00003c040a1c3981 */ /* 0x000f28000c1e1900 */
[----:B------:R-:W4:Y:S01]  /*03a0*/  @P6 LDG.E R27, desc[UR4][R10.64+0x7c] ;  /* 0x00007c040a1b6981 */ /* 0x000f22000c1e1900 */
[----:B--2---:R-:W-:-:S03]  /*03b0*/  @!P0 LOP3.LUT R15, R15, R18, RZ, 0x3c, !PT ;  /* 0x000000120f0f8212 */ /* 0x004fc600078e3cff */
[----:B------:R-:W2:Y:S01]  /*03c0*/  @!P0 LDG.E R18, desc[UR4][R10.64+0x8] ;  /* 0x000008040a128981 */ /* 0x000ea2000c1e1900 */
[----:B---3--:R-:W-:-:S03]  /*03d0*/  @!P0 LOP3.LUT R3, R3, R20, RZ, 0x3c, !PT ;  /* 0x0000001403038212 */ /* 0x008fc600078e3cff */
[----:B------:R-:W3:Y:S01]  /*03e0*/  @P1 LDG.E R20, desc[UR4][R10.64+0x24] ;  /* 0x000024040a141981 */ /* 0x000ee2000c1e1900 */
[----:B----4-:R-:W-:-:S03]  /*03f0*/  @P1 LOP3.LUT R15, R15, R22, RZ, 0x3c, !PT ;  /* 0x000000160f0f1212 */ /* 0x010fc600078e3cff */
[----:B------:R-:W4:Y:S01]  /*0400*/  @P2 LDG.E R22, desc[UR4][R10.64+0x38] ;  /* 0x000038040a162981 */ /* 0x000f22000c1e1900 */
[----:B------:R-:W-:-:S03]  /*0410*/  @P2 LOP3.LUT R15, R15, R26, RZ, 0x3c, !PT ;  /* 0x0000001a0f0f2212 */ /* 0x000fc600078e3cff */
[----:B------:R-:W4:Y:S01]  /*0420*/  @P4 LDG.E R26, desc[UR4][R10.64+0x50] ;  /* 0x000050040a1a4981 */ /* 0x000f22000c1e1900 */
[----:B------:R-:W-:-:S03]  /*0430*/  @!P0 LOP3.LUT R4, R4, R21, RZ, 0x3c, !PT ;  /* 0x0000001504048212 */ /* 0x000fc600078e3cff */
[----:B------:R-:W4:Y:S01]  /*0440*/  @P1 LDG.E R21, desc[UR4][R10.64+0x20] ;  /* 0x000020040a151981 */ /* 0x000f22000c1e1900 */
[----:B------:R-:W-:-:S03]  /*0450*/  @!P0 LOP3.LUT R2, R2, R23, RZ, 0x3c, !PT ;  /* 0x0000001702028212 */ /* 0x000fc600078e3cff */
[----:B------:R-:W4:Y:S01]  /*0460*/  @P2 LDG.E R23, desc[UR4][R10.64+0x2c] ;  /* 0x00002c040a172981 */ /* 0x000f22000c1e1900 */
[----:B------:R-:W-:-:S03]  /*0470*/  @P1 LOP3.LUT R4, R4, R25, RZ, 0x3c, !PT ;  /* 0x0000001904041212 */ /* 0x000fc600078e3cff */
[----:B------:R-:W4:Y:S01]  /*0480*/  @P2 LDG.E R25, desc[UR4][R10.64+0x34] ;  /* 0x000034040a192981 */ /* 0x000f22000c1e1900 */
[----:B--2---:R-:W-:-:S03]  /*0490*/  @!P0 LOP3.LUT R5, R5, R18, RZ, 0x3c, !PT ;  /* 0x0000001205058212 */ /* 0x004fc600078e3cff */
[----:B------:R-:W2:Y:S01]  /*04a0*/  @P1 LDG.E R18, desc[UR4][R10.64+0x1c] ;  /* 0x00001c040a121981 */ /* 0x000ea2000c1e1900 */
[----:B---3--:R-:W-:-:S03]  /*04b0*/  @P1 LOP3.LUT R3, R3, R20, RZ, 0x3c, !PT ;  /* 0x0000001403031212 */ /* 0x008fc600078e3cff */
[----:B------:R-:W3:Y:S01]  /*04c0*/  @P2 LDG.E R20, desc[UR4][R10.64+0x30] ;  /* 0x000030040a142981 */ /* 0x000ee2000c1e1900 */
[----:B----4-:R-:W-:-:S03]  /*04d0*/  @P2 LOP3.LUT R3, R3, R22, RZ, 0x3c, !PT ;  /* 0x0000001603032212 */ /* 0x010fc600078e3cff */
[----:B------:R-:W4:Y:S01]  /*04e0*/  @P3 LDG.E R22, desc[UR4][R10.64+0x4c] ;  /* 0x00004c040a163981 */ /* 0x000f22000c1e1900 */
[----:B------:R-:W-:-:S04]  /*04f0*/  @P3 LOP3.LUT R15, R15, R28, RZ, 0x3c, !PT ;  /* 0x0000001c0f0f3212 */ /* 0x000fc800078e3cff */
[----:B------:R-:W-:Y:S02]  /*0500*/  @P4 LOP3.LUT R15, R15, R26, RZ, 0x3c, !PT ;  /* 0x0000001a0f0f4212 */ /* 0x000fe400078e3cff */
[----:B------:R-:W-:Y:S01]  /*0510*/  @P1 LOP3.LUT R2, R2, R21, RZ, 0x3c, !PT ;  /* 0x0000001502021212 */ /* 0x000fe200078e3cff */
[----:B------:R-:W4:Y:S04]  /*0520*/  @P5 LDG.E R26, desc[UR4][R10.64+0x64] ;  /* 0x000064040a1a5981 */ /* 0x000f28000c1e1900 */
[----:B------:R-:W4:Y:S01]  /*0530*/  @P3 LDG.E R21, desc[UR4][R10.64+0x40] ;  /* 0x000040040a153981 */ /* 0x000f22000c1e1900 */
[----:B------:R-:W-:Y:S02]  /*0540*/  @P2 LOP3.LUT R4, R4, R23, RZ, 0x3c, !PT ;  /* 0x0000001704042212 */ /* 0x000fe400078e3cff */
[----:B------:R-:W-:Y:S01]  /*0550*/  @P2 LOP3.LUT R2, R2, R25, RZ, 0x3c, !PT ;  /* 0x0000001902022212 */ /* 0x000fe200078e3cff */
[----:B------:R-:W4:Y:S04]  /*0560*/  @P3 LDG.E R23, desc[UR4][R10.64+0x48] ;  /* 0x000048040a173981 */ /* 0x000f28000c1e1900 */
[----:B------:R-:W4:Y:S01]  /*0570*/  @P4 LDG.E R25, desc[UR4][R10.64+0x54] ;  /* 0x000054040a194981 */ /* 0x000f22000c1e1900 */
[----:B--2---:R-:W-:-:S03]  /*0580*/  @P1 LOP3.LUT R5, R5, R18, RZ, 0x3c, !PT ;  /* 0x0000001205051212 */ /* 0x004fc600078e3cff */
[----:B------:R-:W2:Y:S01]  /*0590*/  @P3 LDG.E R18, desc[UR4][R10.64+0x44] ;  /* 0x000044040a123981 */ /* 0x000ea2000c1e1900 */
[----:B---3--:R-:W-:-:S03]  /*05a0*/  @P2 LOP3.LUT R5, R5, R20, RZ, 0x3c, !PT ;  /* 0x0000001405052212 */ /* 0x008fc600078e3cff */
[----:B------:R-:W3:Y:S01]  /*05b0*/  @P4 LDG.E R20, desc[UR4][R10.64+0x58] ;  /* 0x000058040a144981 */ /* 0x000ee2000c1e1900 */
[----:B----4-:R-:W-:-:S03]  /*05c0*/  @P3 LOP3.LUT R3, R3, R22, RZ, 0x3c, !PT ;  /* 0x0000001603033212 */ /* 0x010fc600078e3cff */
[----:B------:R-:W4:Y:S01]  /*05d0*/  @P4 LDG.E R22, desc[UR4][R10.64+0x60] ;  /* 0x000060040a164981 */ /* 0x000f22000c1e1900 */
[----:B------:R-:W-:Y:S02]  /*05e0*/  LOP3.LUT P0, RZ, R24, 0x80, RZ, 0xc0, !PT ;  /* 0x0000008018ff7812 */ /* 0x000fe4000780c0ff */
[----:B------:R-:W-:Y:S02]  /*05f0*/  @P5 LOP3.LUT R15, R15, R26, RZ, 0x3c, !PT ;  /* 0x0000001a0f0f5212 */ /* 0x000fe400078e3cff */
[----:B------:R-:W4:Y:S01]  /*0600*/  @P6 LDG.E R26, desc[UR4][R10.64+0x78] ;  /* 0x000078040a1a6981 */ /* 0x000f22000c1e1900 */
[----:B------:R-:W-:-:S03]  /*0610*/  @P3 LOP3.LUT R4, R4, R21, RZ, 0x3c, !PT ;  /* 0x0000001504043212 */ /* 0x000fc600078e3cff */
[----:B------:R-:W4:Y:S01]  /*0620*/  @P4 LDG.E R21, desc[UR4][R10.64+0x5c] ;  /* 0x00005c040a154981 */ /* 0x000f22000c1e1900 */
[----:B------:R-:W-:-:S03]  /*0630*/  @P3 LOP3.LUT R2, R2, R23, RZ, 0x3c, !PT ;  /* 0x0000001702023212 */ /* 0x000fc600078e3cff */
[----:B------:R-:W4:Y:S01]  /*0640*/  @P5 LDG.E R23, desc[UR4][R10.64+0x68] ;  /* 0x000068040a175981 */ /* 0x000f22000c1e1900 */
[----:B------:R-:W-:-:S03]  /*0650*/  @P4 LOP3.LUT R4, R4, R25, RZ, 0x3c, !PT ;  /* 0x0000001904044212 */ /* 0x000fc600078e3cff */
[----:B------:R-:W4:Y:S01]  /*0660*/  @P5 LDG.E R25, desc[UR4][R10.64+0x70] ;  /* 0x000070040a195981 */ /* 0x000f22000c1e1900 */
[----:B--2---:R-:W-:-:S03]  /*0670*/  @P3 LOP3.LUT R5, R5, R18, RZ, 0x3c, !PT ;  /* 0x0000001205053212 */ /* 0x004fc600078e3cff */
[----:B------:R-:W2:Y:S01]  /*0680*/  @P5 LDG.E R18, desc[UR4][R10.64+0x6c] ;  /* 0x00006c040a125981 */ /* 0x000ea2000c1e1900 */
[----:B---3--:R-:W-:-:S03]  /*0690*/  @P4 LOP3.LUT R5, R5, R20, RZ, 0x3c, !PT ;  /* 0x0000001405054212 */ /* 0x008fc600078e3cff */
[----:B------:R-:W3:Y:S01]  /*06a0*/  @P5 LDG.E R20, desc[UR4][R10.64+0x74] ;  /* 0x000074040a145981 */ /* 0x000ee2000c1e1900 */
[----:B----4-:R-:W-:-:S03]  /*06b0*/  @P4 LOP3.LUT R3, R3, R22, RZ, 0x3c, !PT ;  /* 0x0000001603034212 */ /* 0x010fc600078e3cff */
[----:B------:R-:W4:Y:S01]  /*06c0*/  @P0 LDG.E R22, desc[UR4][R10.64+0x8c] ;  /* 0x00008c040a160981 */ /* 0x000f22000c1e1900 */
[----:B------:R-:W-:-:S03]  /*06d0*/  @P6 LOP3.LUT R15, R15, R26, RZ, 0x3c, !PT ;  /* 0x0000001a0f0f6212 */ /* 0x000fc600078e3cff */
        /* <DEDUP_REMOVED lines=13> */
[----:B------:R-:W-:Y:S02]  /*07b0*/  @P6 LOP3.LUT R4, R4, R27, RZ, 0x3c, !PT ;  /* 0x0000001b04046212 */ /* 0x000fe400078e3cff */
[----:B------:R-:W-:Y:S02]  /*07c0*/  @P6 LOP3.LUT R2, R2, R21, RZ, 0x3c, !PT ;  /* 0x0000001502026212 */ /* 0x000fe400078e3cff */
[----:B------:R-:W-:Y:S02]  /*07d0*/  @P0 LOP3.LUT R4, R4, R23, RZ, 0x3c, !PT ;  /* 0x0000001704040212 */ /* 0x000fe400078e3cff */
[----:B------:R-:W-:Y:S02]  /*07e0*/  @P0 LOP3.LUT R2, R2, R25, RZ, 0x3c, !PT ;  /* 0x0000001902020212 */ /* 0x000fe400078e3cff */
[----:B--2---:R-:W-:Y:S02]  /*07f0*/  @P6 LOP3.LUT R5, R5, R18, RZ, 0x3c, !PT ;  /* 0x0000001205056212 */ /* 0x004fe400078e3cff */
[----:B---3--:R-:W-:-:S02]  /*0800*/  @P6 LOP3.LUT R3, R3, R20, RZ, 0x3c, !PT ;  /* 0x0000001403036212 */ /* 0x008fc400078e3cff */
[----:B----4-:R-:W-:Y:S02]  /*0810*/  @P0 LOP3.LUT R5, R5, R22, RZ, 0x3c, !PT ;  /* 0x0000001605050212 */ /* 0x010fe400078e3cff */
[----:B------:R-:W-:Y:S02]  /*0820*/  @P0 LOP3.LUT R3, R3, R26, RZ, 0x3c, !PT ;  /* 0x0000001a03030212 */ /* 0x000fe400078e3cff */
[----:B------:R-:W-:-:S13]  /*0830*/  R2P PR, R24.B1, 0x7f ;  /* 0x0000007f18007804 */ /* 0x000fda0000001000 */
[----:B------:R-:W2:Y:S04]  /*0840*/  @P0 LDG.E R18, desc[UR4][R10.64+0xa0] ;  /* 0x0000a0040a120981 */ /* 0x000ea8000c1e1900 */
[----:B------:R-:W3:Y:S04]  /*0850*/  @P1 LDG.E R22, desc[UR4][R10.64+0xb4] ;  /* 0x0000b4040a161981 */ /* 0x000ee8000c1e1900 */
[----:B------:R-:W4:Y:S04]  /*0860*/  @P2 LDG.E R26, desc[UR4][R10.64+0xc8] ;  /* 0x0000c8040a1a2981 */ /* 0x000f28000c1e1900 */
[----:B------:R-:W4:Y:S04]  /*0870*/  @P3 LDG.E R28, desc[UR4][R10.64+0xdc] ;  /* 0x0000dc040a1c3981 */ /* 0x000f28000c1e1900 */
[----:B------:R-:W4:Y:S04]  /*0880*/  @P0 LDG.E R23, desc[UR4][R10.64+0xa4] ;  /* 0x0000a4040a170981 */ /* 0x000f28000c1e1900 */
[----:B------:R-:W4:Y:S04]  /*0890*/  @P0 LDG.E R20, desc[UR4][R10.64+0xa8] ;  /* 0x0000a8040a140981 */ /* 0x000f28000c1e1900 */
[----:B------:R-:W4:Y:S04]  /*08a0*/  @P4 LDG.E R25, desc[UR4][R10.64+0xf0] ;  /* 0x0000f0040a194981 */ /* 0x000f28000c1e1900 */
        /* <DEDUP_REMOVED lines=21> */
[----:B------:R-:W-:Y:S02]  /*0a00*/  LOP3.LUT P0, RZ, R24, 0x8000, RZ, 0xc0, !PT ;  /* 0x0000800018ff7812 */ /* 0x000fe4000780c0ff */
[----:B----4-:R-:W-:Y:S01]  /*0a10*/  @P5 LOP3.LUT R15, R15, R26, RZ, 0x3c, !PT ;  /* 0x0000001a0f0f5212 */ /* 0x010fe200078e3cff */
[----:B------:R-:W4:Y:S04]  /*0a20*/  @P3 LDG.E R24, desc[UR4][R10.64+0xe4] ;  /* 0x0000e4040a183981 */ /* 0x000f28000c1e1900 */
[----:B------:R-:W2:Y:S01]  /*0a30*/  @P6 LDG.E R26, desc[UR4][R10.64+0x118] ;  /* 0x000118040a1a6981 */ /* 0x000ea2000c1e1900 */
        /* <DEDUP_REMOVED lines=8> */
[----:B---3--:R-:W-:-:S03]  /*0ac0*/  @P2 LOP3.LUT R3, R3, R22, RZ, 0x3c, !PT ;  /* 0x0000001603032212 */ /* 0x008fc600078e3cff */
[----:B------:R-:W3:Y:S01]  /*0ad0*/  @P4 LDG.E R22, desc[UR4][R10.64+0x100] ;  /* 0x000100040a164981 */ /* 0x000ee2000c1e1900 */
[----:B--2---:R-:W-:-:S03]  /*0ae0*/  @P6 LOP3.LUT R15, R15, R26, RZ, 0x3c, !PT ;  /* 0x0000001a0f0f6212 */ /* 0x004fc600078e3cff */
[----:B------:R-:W2:Y:S01]  /*0af0*/  @P0 LDG.E R26, desc[UR4][R10.64+0x12c] ;  /* 0x00012c040a1a0981 */ /* 0x000ea2000c1e1900 */
[----:B----4-:R-:W-:-:S03]  /*0b00*/  @P2 LOP3.LUT R2, R2, R23, RZ, 0x3c, !PT ;  /* 0x0000001702022212 */ /* 0x010fc600078e3cff */
[----:B------:R-:W4:Y:S01]  /*0b10*/  @P4 LDG.E R23, desc[UR4][R10.64+0xfc] ;  /* 0x0000fc040a174981 */ /* 0x000f22000c1e1900 */
[----:B------:R-:W-:-:S03]  /*0b20*/  @P2 LOP3.LUT R5, R5, R20, RZ, 0x3c, !PT ;  /* 0x0000001405052212 */ /* 0x000fc600078e3cff */
[----:B------:R-:W4:Y:S01]  /*0b30*/  @P4 LDG.E R20, desc[UR4][R10.64+0xf8] ;  /* 0x0000f8040a144981 */ /* 0x000f22000c1e1900 */
[----:B------:R-:W-:Y:S02]  /*0b40*/  @P3 LOP3.LUT R2, R2, R27, RZ, 0x3c, !PT ;  /* 0x0000001b02023212 */ /* 0x000fe400078e3cff */
[----:B------:R-:W-:Y:S01]  /*0b50*/  @P3 LOP3.LUT R4, R4, R25, RZ, 0x3c, !PT ;  /* 0x0000001904043212 */ /* 0x000fe200078e3cff */
[----:B------:R-:W4:Y:S01]  /*0b60*/  @P5 LDG.E R27, desc[UR4][R10.64+0x110] ;  /* 0x000110040a1b5981 */ /* 0x000f22000c1e1900 */
[----:B------:R-:W-:-:S03]  /*0b70*/  @P3 LOP3.LUT R5, R5, R24, RZ, 0x3c, !PT ;  /* 0x0000001805053212 */ /* 0x000fc600078e3cff */
[----:B------:R-:W4:Y:S04]  /*0b80*/  @P5 LDG.E R25, desc[UR4][R10.64+0x108] ;  /* 0x000108040a195981 */ /* 0x000f28000c1e1900 */
        /* <DEDUP_REMOVED lines=19> */
[----:B------:R-:W-:-:S05]  /*0cc0*/  VIADD R19, R19, 0x10 ;  /* 0x0000001013137836 */ /* 0x000fca0000000000 */
[----:B------:R-:W-:Y:S02]  /*0cd0*/  ISETP.NE.AND P1, PT, R19, 0x20, PT ;  /* 0x000000201300780c */ /* 0x000fe40003f25270 */
[----:B------:R-:W-:Y:S02]  /*0ce0*/  @P5 LOP3.LUT R3, R3, R18, RZ, 0x3c, !PT ;  /* 0x0000001203035212 */ /* 0x000fe400078e3cff */
[----:B------:R-:W-:Y:S02]  /*0cf0*/  @P6 LOP3.LUT R4, R4, R21, RZ, 0x3c, !PT ;  /* 0x0000001504046212 */ /* 0x000fe400078e3cff */
[----:B---3--:R-:W-:-:S04]  /*0d00*/  @P6 LOP3.LUT R3, R3, R22, RZ, 0x3c, !PT ;  /* 0x0000001603036212 */ /* 0x008fc800078e3cff */
[----:B--2---:R-:W-:Y:S02]  /*0d10*/  @P0 LOP3.LUT R3, R3, R26, RZ, 0x3c, !PT ;  /* 0x0000001a03030212 */ /* 0x004fe400078e3cff */
[----:B----4-:R-:W-:Y:S02]  /*0d20*/  @P6 LOP3.LUT R2, R2, R23, RZ, 0x3c, !PT ;  /* 0x0000001702026212 */ /* 0x010fe400078e3cff */
[----:B------:R-:W-:Y:S02]  /*0d30*/  @P6 LOP3.LUT R5, R5, R20, RZ, 0x3c, !PT ;  /* 0x0000001405056212 */ /* 0x000fe400078e3cff */
[----:B------:R-:W-:Y:S02]  /*0d40*/  @P0 LOP3.LUT R2, R2, R27, RZ, 0x3c, !PT ;  /* 0x0000001b02020212 */ /* 0x000fe400078e3cff */
[----:B------:R-:W-:Y:S02]  /*0d50*/  @P0 LOP3.LUT R4, R4, R25, RZ, 0x3c, !PT ;  /* 0x0000001904040212 */ /* 0x000fe400078e3cff */
[----:B------:R-:W-:Y:S01]  /*0d60*/  @P0 LOP3.LUT R5, R5, R24, RZ, 0x3c, !PT ;  /* 0x0000001805050212 */ /* 0x000fe200078e3cff */
[----:B------:R-:W-:Y:S06]  /*0d70*/  @P1 BRA `(.L_x_37) ;  /* 0xfffffff400481947 */ /* 0x000fec000383ffff */
[----:B------:R-:W-:-:S05]  /*0d80*/  VIADD R17, R17, 0x1 ;  /* 0x0000000111117836 */ /* 0x000fca0000000000 */
[----:B------:R-:W-:-:S13]  /*0d90*/  ISETP.NE.AND P0, PT, R17, 0x5, PT ;  /* 0x000000051100780c */ /* 0x000fda0003f05270 */
[----:B------:R-:W-:Y:S05]  /*0da0*/  @P0 BRA `(.L_x_38) ;  /* 0xfffffff400300947 */ /* 0x000fea000383ffff */
[----:B------:R1:W-:Y:S01]  /*0db0*/  STG.E.64 desc[UR4][R6.64+0x8], R4 ;  /* 0x0000080406007986 */ /* 0x0003e2000c101b04 */
[----:B------:R-:W-:Y:S01]  /*0dc0*/  VIADD R14, R14, 0x1 ;  /* 0x000000010e0e7836 */ /* 0x000fe20000000000 */
[----:B------:R-:W-:Y:S02]  /*0dd0*/  LOP3.LUT R11, R13, 0x3, RZ, 0xc0, !PT ;  /* 0x000000030d0b7812 */ /* 0x000fe400078ec0ff */
[----:B------:R1:W-:Y:S02]  /*0de0*/  STG.E.64 desc[UR4][R6.64+0x10], R2 ;  /* 0x0000100206007986 */ /* 0x0003e4000c101b04 */
[----:B------:R-:W-:Y:S02]  /*0df0*/  ISETP.GE.U32.AND P0, PT, R14, R11, PT ;  /* 0x0000000b0e00720c */ /* 0x000fe40003f06070 */
[----:B------:R1:W-:Y:S11]  /*0e00*/  STG.E desc[UR4][R6.64+0x4], R15 ;  /* 0x0000040f06007986 */ /* 0x0003f6000c101904 */
[----:B------:R-:W-:Y:S05]  /*0e10*/  @!P0 BRA `(.L_x_39) ;  /* 0xfffffff400048947 */ /* 0x000fea000383ffff */
.L_x_36:
[----:B------:R-:W-:Y:S05]  /*0e20*/  BSYNC.RECONVERGENT B1 ;  /* 0x0000000000017941 */ /* 0x000fea0003800200 */
.L_x_35:
[C---:B------:R-:W-:Y:S01]  /*0e30*/  ISETP.GT.U32.AND P0, PT, R13.reuse, 0x3, PT ;  /* 0x000000030d00780c */ /* 0x040fe20003f04070 */
[----:B------:R-:W-:Y:S01]  /*0e40*/  VIADD R12, R12, 0x1 ;  /* 0x000000010c0c7836 */ /* 0x000fe20000000000 */
[--C-:B------:R-:W-:Y:S02]  /*0e50*/  SHF.R.U64 R13, R13, 0x2, R0.reuse ;  /* 0x000000020d0d7819 */ /* 0x100fe40000001200 */
[----:B------:R-:W-:Y:S02]  /*0e60*/  ISETP.GT.U32.AND.EX P0, PT, R0, RZ, PT, P0 ;  /* 0x000000ff0000720c */ /* 0x000fe40003f04100 */
[----:B------:R-:W-:-:S11]  /*0e70*/  SHF.R.U32.HI R0, RZ, 0x2, R0 ;  /* 0x00000002ff007819 */ /* 0x000fd60000011600 */
[----:B------:R-:W-:Y:S05]  /*0e80*/  @P0 BRA `(.L_x_40) ;  /* 0xfffffff000c80947 */ /* 0x000fea000383ffff */
.L_x_34:
[----:B------:R-:W-:Y:S05]  /*0e90*/  BSYNC.RECONVERGENT B0 ;  /* 0x0000000000007941 */ /* 0x000fea0003800200 */
.L_x_33:
[----:B------:R-:W-:Y:S04]  /*0ea0*/  STG.E.64 desc[UR4][R6.64+0x18], RZ ;  /* 0x000018ff06007986 */ /* 0x000fe8000c101b04 */
[----:B------:R-:W-:Y:S04]  /*0eb0*/  STG.E desc[UR4][R6.64+0x20], RZ ;  /* 0x000020ff06007986 */ /* 0x000fe8000c101904 */
[----:B------:R-:W-:Y:S01]  /*0ec0*/  STG.E.64 desc[UR4][R6.64+0x28], RZ ;  /* 0x000028ff06007986 */ /* 0x000fe2000c101b04 */
[----:B------:R-:W-:Y:S05]  /*0ed0*/  EXIT ;  /* 0x000000000000794d */ /* 0x000fea0003800000 */
.L_x_41:
        /* <DEDUP_REMOVED lines=10> */
.L_x_45:


//--------------------- .nv.global.init           --------------------------
	.section	.nv.global.init,"aw",@progbits
	.align	4
.nv.global.init:
	.type		__cudart_i2opi_f,@object
	.size		__cudart_i2opi_f,(mrg32k3aM1SubSeq - __cudart_i2opi_f)
__cudart_i2opi_f:
        /*0000*/ 	.byte	0x41, 0x90, 0x43, 0x3c, 0x99, 0x95, 0x62, 0xdb, 0xc0, 0xdd, 0x34, 0xf5, 0xd1, 0x57, 0x27, 0xfc
        /*0010*/ 	.byte	0x29, 0x15, 0x44, 0x4e, 0x6e, 0x83, 0xf9, 0xa2
	.type		mrg32k3aM1SubSeq,@object
	.size		mrg32k3aM1SubSeq,(mrg32k3aM2SubSeq - mrg32k3aM1SubSeq)
mrg32k3aM1SubSeq:
        /*0018*/ 	.byte	0x0b, 0xcc, 0xee, 0x04, 0x73, 0x29, 0x8b, 0x6f, 0xf6, 0x53, 0x03, 0xf6, 0x23, 0xf6, 0xea, 0xda
        /* <DEDUP_REMOVED lines=125> */
	.type		mrg32k3aM2SubSeq,@object
	.size		mrg32k3aM2SubSeq,(mrg32k3aM1 - mrg32k3aM2SubSeq)
mrg32k3aM2SubSeq:
        /* <DEDUP_REMOVED lines=126> */
	.type		mrg32k3aM1,@object
	.size		mrg32k3aM1,(mrg32k3aM1Seq - mrg32k3aM1)
mrg32k3aM1:
        /* <DEDUP_REMOVED lines=144> */
	.type		mrg32k3aM1Seq,@object
	.size		mrg32k3aM1Seq,(mrg32k3aM2 - mrg32k3aM1Seq)
mrg32k3aM1Seq:
        /* <DEDUP_REMOVED lines=144> */
	.type		mrg32k3aM2,@object
	.size		mrg32k3aM2,(mrg32k3aM2Seq - mrg32k3aM2)
mrg32k3aM2:
        /* <DEDUP_REMOVED lines=144> */
	.type		mrg32k3aM2Seq,@object
	.size		mrg32k3aM2Seq,(precalc_xorwow_matrix - mrg32k3aM2Seq)
mrg32k3aM2Seq:
        /* <DEDUP_REMOVED lines=144> */
	.type		precalc_xorwow_matrix,@object
	.size		precalc_xorwow_matrix,(precalc_xorwow_offset_matrix - precalc_xorwow_matrix)
precalc_xorwow_matrix:
        /* <DEDUP_REMOVED lines=6400> */
	.type		precalc_xorwow_offset_matrix,@object
	.size		precalc_xorwow_offset_matrix,(.L_1 - precalc_xorwow_offset_matrix)
precalc_xorwow_offset_matrix:
        /* <DEDUP_REMOVED lines=6400> */
.L_1:


//--------------------- .nv.shared._Z17kernel_simulationffffiPiPfP17curandStateXORWOW --------------------------
	.section	.nv.shared._Z17kernel_simulationffffiPiPfP17curandStateXORWOW,"aw",@nobits
	.sectionflags	@""
	.align	4
.nv.shared._Z17kernel_simulationffffiPiPfP17curandStateXORWOW:
	.zero		4096


//--------------------- .nv.shared.reserved.0     --------------------------
	.section	.nv.shared.reserved.0,"aw",@nobits
	.weak		__nv_reservedSMEM_offset_0_alias
	.size		__nv_reservedSMEM_offset_0_alias, 0, 64
	.other		__nv_reservedSMEM_offset_0_alias,@"STO_CUDA_RESERVED_SHARED STV_DEFAULT"
__nv_reservedSMEM_offset_0_alias:
	.zero		0
	.zero		64


//--------------------- .nv.constant0._Z17kernel_simulationffffiPiPfP17curandStateXORWOW --------------------------
	.section	.nv.constant0._Z17kernel_simulationffffiPiPfP17curandStateXORWOW,"a",@progbits
	.sectionflags	@""
	.align	4
.nv.constant0._Z17kernel_simulationffffiPiPfP17curandStateXORWOW:
	.zero		944


//--------------------- .nv.constant0._Z18setup_kernel_seedsP17curandStateXORWOWm --------------------------
	.section	.nv.constant0._Z18setup_kernel_seedsP17curandStateXORWOWm,"a",@progbits
	.sectionflags	@""
	.align	4
.nv.constant0._Z18setup_kernel_seedsP17curandStateXORWOWm:
	.zero		912


//--------------------- SYMBOLS --------------------------

	.type		.nv.reservedSmem.offset0,@object
	.size		.nv.reservedSmem.offset0,0x4
	.type		.nv.reservedSmem.cap,@object
	.size		.nv.reservedSmem.cap,0x4
